// auto-generated by cutlass_sweep.gemm — config: {"arch": "sm_90", "cluster_m": 1, "cluster_n": 2, "dtype": "fp16", "dtype_b": "fp16", "layout": "tt", "stages": 5, "tile_k": 64, "tile_m": 128, "tile_n": 128}
#include "cutlass/cutlass.h"
#include "cutlass/gemm/collective/collective_builder.hpp"
#include "cutlass/gemm/device/gemm_universal_adapter.h"
#include "cutlass/gemm/kernel/gemm_universal.hpp"
#include "cutlass/epilogue/collective/collective_builder.hpp"

using ElemA = cutlass::half_t;
using ElemB = cutlass::half_t;
using ElemCD = cutlass::half_t;
using Acc  = float;
using TileShape    = cute::Shape<cute::_128, cute::_128, cute::_64>;
using ClusterShape = cute::Shape<cute::_1, cute::_2, cute::_1>;

using CollectiveEpilogue = typename cutlass::epilogue::collective::CollectiveBuilder<
    cutlass::arch::Sm90, cutlass::arch::OpClassTensorOp,
    TileShape, ClusterShape,
    cutlass::epilogue::collective::EpilogueTileAuto,
    Acc, Acc,
    ElemCD, cutlass::layout::RowMajor, 128 / cutlass::sizeof_bits<ElemCD>::value,
    ElemCD, cutlass::layout::RowMajor, 128 / cutlass::sizeof_bits<ElemCD>::value,
    cutlass::epilogue::collective::EpilogueScheduleAuto
  >::CollectiveOp;

using CollectiveMainloop = typename cutlass::gemm::collective::CollectiveBuilder<
    cutlass::arch::Sm90, cutlass::arch::OpClassTensorOp,
    ElemA, cutlass::layout::ColumnMajor, 128 / cutlass::sizeof_bits<ElemA>::value,
    ElemB, cutlass::layout::ColumnMajor, 128 / cutlass::sizeof_bits<ElemB>::value,
    Acc,
    TileShape, ClusterShape,
    cutlass::gemm::collective::StageCount<5>,
    cutlass::gemm::collective::KernelScheduleAuto
  >::CollectiveOp;

using GemmKernel = cutlass::gemm::kernel::GemmUniversal<
    cute::Shape<int,int,int,int>,
    CollectiveMainloop,
    CollectiveEpilogue
>;
using Gemm = cutlass::gemm::device::GemmUniversalAdapter<GemmKernel>;

// Force the device kernel symbol into the cubin without needing a host main.
auto* _anchor = &cutlass::device_kernel<GemmKernel>;


// ===== COMPILED SASS (sm_90a) =====

	.target	sm_90a

	.elftype	@"ET_EXEC"


//--------------------- .note.nv.tkinfo           --------------------------
	.section	.note.nv.tkinfo,"",@"SHT_NOTE"
	.sectionflags	@"SHF_NOTE_NV_TKINFO"
	.tkinfo
        /*0018*/ 	.word	0x00000002
        /*0030*/ 	.string	""
        /*0030*/ 	.string	"ptxas"
        /*0030*/ 	.string	"Cuda compilation tools, release 13.0, V13.0.88"
        /*0030*/ 	.string	"Build cuda_13.0.r13.0/compiler.36424714_0"
        /*0030*/ 	.string	"-arch sm_90a -m 64 "



//--------------------- .note.nv.cuinfo           --------------------------
	.section	.note.nv.cuinfo,"",@"SHT_NOTE"
	.sectionflags	@"SHF_NOTE_NV_CUINFO"
        /*0018*/ 	.short	0x0002
        /*001a*/ 	.short	0x005a
        /*001c*/ 	.short	0x0082
	.zero		2


//--------------------- .nv.info                  --------------------------
	.section	.nv.info,"",@"SHT_CUDA_INFO"
	.align	4


	//----- nvinfo : EIATTR_REGCOUNT
	.align		4
        /*0000*/ 	.byte	0x04, 0x2f
        /*0002*/ 	.short	(.L_15 - .L_14)
	.align		4
.L_14:
        /*0004*/ 	.word	index@(_ZN7cutlass13device_kernelINS_4gemm6kernel13GemmUniversalIN4cute5tupleIJiiiiEEENS1_10collective13CollectiveMmaINS1_34MainloopSm90TmaGmmaWarpSpecializedILi5ENS5_IJNS4_1CILi1EEENSA_ILi2EEESB_EEENS1_35KernelTmaWarpSpecializedCooperativeEEENS5_IJNSA_ILi128EEESG_NSA_ILi64EEEEEENS_6half_tENS5_IJSB_llEEESJ_NS5_IJlSB_lEEENS4_8TiledMMAINS4_8MMA_AtomIJNS4_4SM904GMMA26MMA_64x128x16_F32F16F16_SSILNSP_5MajorE1ELSR_0ELNSP_7ScaleInE1ELSS_1EEEEEENS4_6LayoutINS5_IJSC_SB_SB_EEENS5_IJSB_NSA_ILi0EEESX_EEEEENS5_IJNS4_10UnderscoreES10_S10_EEEEENS4_23SM90_TMA_LOAD_MULTICASTENS4_14ComposedLayoutINS4_7SwizzleILi3ELi4ELi3EEENS4_18smem_ptr_flag_bitsILi16EEENSV_INS5_IJSH_NSA_ILi8EEEEEENS5_IJSB_SH_EEEEEEEvNS4_8identityENS4_13SM90_TMA_LOADENS14_IS16_S18_NSV_INS5_IJS19_SH_EEENS5_IJSH_SB_EEEEEEEvS1E_EENS_8epilogue10collective6detail29Sm90TmaWarpSpecializedAdapterINS1M_15DefaultEpilogueISJ_SL_SL_NS1L_6thread17LinearCombinationISJ_Li1EffLNS1Q_9ScaleType4KindE0ELNS_15FloatRoundStyleE2ESJ_EENS1_15EpilogueDefaultEEEEEvvEEEEvNT_6ParamsE)
        /*0008*/ 	.word	0x000000a8


	//----- nvinfo : EIATTR_FRAME_SIZE
	.align		4
.L_15:
        /*000c*/ 	.byte	0x04, 0x11
        /*000e*/ 	.short	(.L_17 - .L_16)
	.align		4
.L_16:
        /*0010*/ 	.word	index@(_ZN7cutlass13device_kernelINS_4gemm6kernel13GemmUniversalIN4cute5tupleIJiiiiEEENS1_10collective13CollectiveMmaINS1_34MainloopSm90TmaGmmaWarpSpecializedILi5ENS5_IJNS4_1CILi1EEENSA_ILi2EEESB_EEENS1_35KernelTmaWarpSpecializedCooperativeEEENS5_IJNSA_ILi128EEESG_NSA_ILi64EEEEEENS_6half_tENS5_IJSB_llEEESJ_NS5_IJlSB_lEEENS4_8TiledMMAINS4_8MMA_AtomIJNS4_4SM904GMMA26MMA_64x128x16_F32F16F16_SSILNSP_5MajorE1ELSR_0ELNSP_7ScaleInE1ELSS_1EEEEEENS4_6LayoutINS5_IJSC_SB_SB_EEENS5_IJSB_NSA_ILi0EEESX_EEEEENS5_IJNS4_10UnderscoreES10_S10_EEEEENS4_23SM90_TMA_LOAD_MULTICASTENS4_14ComposedLayoutINS4_7SwizzleILi3ELi4ELi3EEENS4_18smem_ptr_flag_bitsILi16EEENSV_INS5_IJSH_NSA_ILi8EEEEEENS5_IJSB_SH_EEEEEEEvNS4_8identityENS4_13SM90_TMA_LOADENS14_IS16_S18_NSV_INS5_IJS19_SH_EEENS5_IJSH_SB_EEEEEEEvS1E_EENS_8epilogue10collective6detail29Sm90TmaWarpSpecializedAdapterINS1M_15DefaultEpilogueISJ_SL_SL_NS1L_6thread17LinearCombinationISJ_Li1EffLNS1Q_9ScaleType4KindE0ELNS_15FloatRoundStyleE2ESJ_EENS1_15EpilogueDefaultEEEEEvvEEEEvNT_6ParamsE)
        /*0014*/ 	.word	0x00000000


	//----- nvinfo : EIATTR_MIN_STACK_SIZE
	.align		4
.L_17:
        /*0018*/ 	.byte	0x04, 0x12
        /*001a*/ 	.short	(.L_19 - .L_18)
	.align		4
.L_18:
        /*001c*/ 	.word	index@(_ZN7cutlass13device_kernelINS_4gemm6kernel13GemmUniversalIN4cute5tupleIJiiiiEEENS1_10collective13CollectiveMmaINS1_34MainloopSm90TmaGmmaWarpSpecializedILi5ENS5_IJNS4_1CILi1EEENSA_ILi2EEESB_EEENS1_35KernelTmaWarpSpecializedCooperativeEEENS5_IJNSA_ILi128EEESG_NSA_ILi64EEEEEENS_6half_tENS5_IJSB_llEEESJ_NS5_IJlSB_lEEENS4_8TiledMMAINS4_8MMA_AtomIJNS4_4SM904GMMA26MMA_64x128x16_F32F16F16_SSILNSP_5MajorE1ELSR_0ELNSP_7ScaleInE1ELSS_1EEEEEENS4_6LayoutINS5_IJSC_SB_SB_EEENS5_IJSB_NSA_ILi0EEESX_EEEEENS5_IJNS4_10UnderscoreES10_S10_EEEEENS4_23SM90_TMA_LOAD_MULTICASTENS4_14ComposedLayoutINS4_7SwizzleILi3ELi4ELi3EEENS4_18smem_ptr_flag_bitsILi16EEENSV_INS5_IJSH_NSA_ILi8EEEEEENS5_IJSB_SH_EEEEEEEvNS4_8identityENS4_13SM90_TMA_LOADENS14_IS16_S18_NSV_INS5_IJS19_SH_EEENS5_IJSH_SB_EEEEEEEvS1E_EENS_8epilogue10collective6detail29Sm90TmaWarpSpecializedAdapterINS1M_15DefaultEpilogueISJ_SL_SL_NS1L_6thread17LinearCombinationISJ_Li1EffLNS1Q_9ScaleType4KindE0ELNS_15FloatRoundStyleE2ESJ_EENS1_15EpilogueDefaultEEEEEvvEEEEvNT_6ParamsE)
        /*0020*/ 	.word	0x00000000
.L_19:


//--------------------- .nv.compat                --------------------------
	.section	.nv.compat,"",@"SHT_CUDA_COMPAT_INFO"
	.align	4
        /*0000*/ 	.byte	0x02, 0x09, 0x01, 0x00, 0x02, 0x02, 0x04, 0x00, 0x02, 0x05, 0x05, 0x00, 0x03, 0x07, 0x01, 0x01
        /*0010*/ 	.byte	0x02, 0x03, 0x01, 0x00, 0x02, 0x06, 0x01, 0x00, 0x04, 0x0b, 0x08, 0x00, 0x00, 0x00, 0x00, 0x00
        /*0020*/ 	.byte	0x00, 0x00, 0x00, 0x00


//--------------------- .nv.info._ZN7cutlass13device_kernelINS_4gemm6kernel13GemmUniversalIN4cute5tupleIJiiiiEEENS1_10collective13CollectiveMmaINS1_34MainloopSm90TmaGmmaWarpSpecializedILi5ENS5_IJNS4_1CILi1EEENSA_ILi2EEESB_EEENS1_35KernelTmaWarpSpecializedCooperativeEEENS5_IJNSA_ILi128EEESG_NSA_ILi64EEEEEENS_6half_tENS5_IJSB_llEEESJ_NS5_IJlSB_lEEENS4_8TiledMMAINS4_8MMA_AtomIJNS4_4SM904GMMA26MMA_64x128x16_F32F16F16_SSILNSP_5MajorE1ELSR_0ELNSP_7ScaleInE1ELSS_1EEEEEENS4_6LayoutINS5_IJSC_SB_SB_EEENS5_IJSB_NSA_ILi0EEESX_EEEEENS5_IJNS4_10UnderscoreES10_S10_EEEEENS4_23SM90_TMA_LOAD_MULTICASTENS4_14ComposedLayoutINS4_7SwizzleILi3ELi4ELi3EEENS4_18smem_ptr_flag_bitsILi16EEENSV_INS5_IJSH_NSA_ILi8EEEEEENS5_IJSB_SH_EEEEEEEvNS4_8identityENS4_13SM90_TMA_LOADENS14_IS16_S18_NSV_INS5_IJS19_SH_EEENS5_IJSH_SB_EEEEEEEvS1E_EENS_8epilogue10collective6detail29Sm90TmaWarpSpecializedAdapterINS1M_15DefaultEpilogueISJ_SL_SL_NS1L_6thread17LinearCombinationISJ_Li1EffLNS1Q_9ScaleType4KindE0ELNS_15FloatRoundStyleE2ESJ_EENS1_15EpilogueDefaultEEEEEvvEEEEvNT_6ParamsE --------------------------
	.section	.nv.info._ZN7cutlass13device_kernelINS_4gemm6kernel13GemmUniversalIN4cute5tupleIJiiiiEEENS1_10collective13CollectiveMmaINS1_34MainloopSm90TmaGmmaWarpSpecializedILi5ENS5_IJNS4_1CILi1EEENSA_ILi2EEESB_EEENS1_35KernelTmaWarpSpecializedCooperativeEEENS5_IJNSA_ILi128EEESG_NSA_ILi64EEEEEENS_6half_tENS5_IJSB_llEEESJ_NS5_IJlSB_lEEENS4_8TiledMMAINS4_8MMA_AtomIJNS4_4SM904GMMA26MMA_64x128x16_F32F16F16_SSILNSP_5MajorE1ELSR_0ELNSP_7ScaleInE1ELSS_1EEEEEENS4_6LayoutINS5_IJSC_SB_SB_EEENS5_IJSB_NSA_ILi0EEESX_EEEEENS5_IJNS4_10UnderscoreES10_S10_EEEEENS4_23SM90_TMA_LOAD_MULTICASTENS4_14ComposedLayoutINS4_7SwizzleILi3ELi4ELi3EEENS4_18smem_ptr_flag_bitsILi16EEENSV_INS5_IJSH_NSA_ILi8EEEEEENS5_IJSB_SH_EEEEEEEvNS4_8identityENS4_13SM90_TMA_LOADENS14_IS16_S18_NSV_INS5_IJS19_SH_EEENS5_IJSH_SB_EEEEEEEvS1E_EENS_8epilogue10collective6detail29Sm90TmaWarpSpecializedAdapterINS1M_15DefaultEpilogueISJ_SL_SL_NS1L_6thread17LinearCombinationISJ_Li1EffLNS1Q_9ScaleType4KindE0ELNS_15FloatRoundStyleE2ESJ_EENS1_15EpilogueDefaultEEEEEvvEEEEvNT_6ParamsE,"",@"SHT_CUDA_INFO"
	.sectionflags	@""
	.align	4


	//----- nvinfo : EIATTR_CUDA_API_VERSION
	.align		4
        /*0000*/ 	.byte	0x04, 0x37
        /*0002*/ 	.short	(.L_21 - .L_20)
.L_20:
        /*0004*/ 	.word	0x00000082


	//----- nvinfo : EIATTR_KPARAM_INFO
	.align		4
.L_21:
        /*0008*/ 	.byte	0x04, 0x17
        /*000a*/ 	.short	(.L_23 - .L_22)
.L_22:
        /*000c*/ 	.word	0x00000000
        /*0010*/ 	.short	0x0000
        /*0012*/ 	.short	0x0070
        /*0014*/ 	.byte	0x00, 0xf0, 0x01, 0x10


	//----- nvinfo : EIATTR_SPARSE_MMA_MASK
	.align		4
.L_23:
        /*0018*/ 	.byte	0x03, 0x50
        /*001a*/ 	.short	0x0000


	//----- nvinfo : EIATTR_MAXREG_COUNT
	.align		4
        /*001c*/ 	.byte	0x03, 0x1b
        /*001e*/ 	.short	0x00a8


	//----- nvinfo : EIATTR_NUM_BARRIERS
	.align		4
        /*0020*/ 	.byte	0x02, 0x4c
        /*0022*/ 	.byte	0x01
	.zero		1


	//----- nvinfo : EIATTR_EXTERNS
	.align		4
        /*0024*/ 	.byte	0x04, 0x0f
        /*0026*/ 	.short	(.L_25 - .L_24)


	//   ....[0]....
	.align		4
.L_24:
        /*0028*/ 	.word	index@(__assertfail)


	//----- nvinfo : EIATTR_MERCURY_ISA_VERSION
	.align		4
.L_25:
        /*002c*/ 	.byte	0x03, 0x5f
        /*002e*/ 	.short	0x0101


	//----- nvinfo : EIATTR_INT_WARP_WIDE_INSTR_OFFSETS
	.align		4
        /*0030*/ 	.byte	0x04, 0x31
        /*0032*/ 	.short	(.L_27 - .L_26)


	//   ....[0]....
.L_26:
        /*0034*/ 	.word	0x00000470


	//   ....[1]....
        /*0038*/ 	.word	0x00000490


	//   ....[2]....
        /*003c*/ 	.word	0x00000640


	//   ....[3]....
        /*0040*/ 	.word	0x00001ea0


	//----- nvinfo : EIATTR_COOP_GROUP_MASK_REGIDS
	.align		4
.L_27:
        /*0044*/ 	.byte	0x04, 0x29
        /*0046*/ 	.short	(.L_29 - .L_28)


	//   ....[0]....
.L_28:
        /*0048*/ 	.word	0xffffffff


	//   ....[1]....
        /*004c*/ 	.word	0xffffffff


	//   ....[2]....
        /*0050*/ 	.word	0xffffffff


	//   ....[3]....
        /*0054*/ 	.word	0xffffffff


	//   ....[4]....
        /*0058*/ 	.word	0xffffffff


	//   ....[5]....
        /*005c*/ 	.word	0xffffffff


	//----- nvinfo : EIATTR_COOP_GROUP_INSTR_OFFSETS
	.align		4
.L_29:
        /*0060*/ 	.byte	0x04, 0x28
        /*0062*/ 	.short	(.L_31 - .L_30)


	//   ....[0]....
.L_30:
        /*0064*/ 	.word	0x00000060


	//   ....[1]....
        /*0068*/ 	.word	0x00000070


	//   ....[2]....
        /*006c*/ 	.word	0x00000130


	//   ....[3]....
        /*0070*/ 	.word	0x000002e0


	//   ....[4]....
        /*0074*/ 	.word	0x000007b0


	//   ....[5]....
        /*0078*/ 	.word	0x00001430


	//----- nvinfo : EIATTR_REG_RECONFIG
	.align		4
.L_31:
        /*007c*/ 	.byte	0x01, 0x54
	.zero		2


	//----- nvinfo : EIATTR_SYSCALL_OFFSETS
	.align		4
        /*0080*/ 	.byte	0x04, 0x46
        /*0082*/ 	.short	(.L_33 - .L_32)


	//   ....[0]....
.L_32:
        /*0084*/ 	.word	0x00001610


	//----- nvinfo : EIATTR_MBARRIER_INSTR_OFFSETS
	.align		4
.L_33:
        /*0088*/ 	.byte	0x04, 0x39
        /*008a*/ 	.short	(.L_35 - .L_34)


	//   ....[0]....
.L_34:
        /*008c*/ 	.word	0x00000230
        /*0090*/ 	.word	0x000000ff
        /*0094*/ 	.word	0x00000000
        /*0098*/ 	.short	0x0100
        /*009a*/ 	.byte	0x08
	.zero		1


	//   ....[1]....
        /*009c*/ 	.word	0x00000240
        /*00a0*/ 	.word	0x000000ff
        /*00a4*/ 	.word	0x00000028
        /*00a8*/ 	.short	0x0100
        /*00aa*/ 	.byte	0x08
	.zero		1


	//   ....[2]....
        /*00ac*/ 	.word	0x00000250
        /*00b0*/ 	.word	0x000000ff
        /*00b4*/ 	.word	0x00000008
        /*00b8*/ 	.short	0x0100
        /*00ba*/ 	.byte	0x08
	.zero		1


	//   ....[3]....
        /*00bc*/ 	.word	0x00000260
        /*00c0*/ 	.word	0x000000ff
        /*00c4*/ 	.word	0x00000030
        /*00c8*/ 	.short	0x0100
        /*00ca*/ 	.byte	0x08
	.zero		1


	//   ....[4]....
        /*00cc*/ 	.word	0x00000270
        /*00d0*/ 	.word	0x000000ff
        /*00d4*/ 	.word	0x00000010
        /*00d8*/ 	.short	0x0100
        /*00da*/ 	.byte	0x08
	.zero		1


	//   ....[5]....
        /*00dc*/ 	.word	0x00000280
        /*00e0*/ 	.word	0x000000ff
        /*00e4*/ 	.word	0x00000038
        /*00e8*/ 	.short	0x0100
        /*00ea*/ 	.byte	0x08
	.zero		1


	//   ....[6]....
        /*00ec*/ 	.word	0x00000290
        /*00f0*/ 	.word	0x000000ff
        /*00f4*/ 	.word	0x00000018
        /*00f8*/ 	.short	0x0100
        /*00fa*/ 	.byte	0x08
	.zero		1


	//   ....[7]....
        /*00fc*/ 	.word	0x000002a0
        /*0100*/ 	.word	0x000000ff
        /*0104*/ 	.word	0x00000040
        /*0108*/ 	.short	0x0100
        /*010a*/ 	.byte	0x08
	.zero		1


	//   ....[8]....
        /*010c*/ 	.word	0x000002b0
        /*0110*/ 	.word	0x000000ff
        /*0114*/ 	.word	0x00000020
        /*0118*/ 	.short	0x0100
        /*011a*/ 	.byte	0x08
	.zero		1


	//   ....[9]....
        /*011c*/ 	.word	0x000002c0
        /*0120*/ 	.word	0x000000ff
        /*0124*/ 	.word	0x00000048
        /*0128*/ 	.short	0x0100
        /*012a*/ 	.byte	0x08
	.zero		1


	//   ....[10]....
        /*012c*/ 	.word	0x000006d0
        /*0130*/ 	.word	0x000000ff
        /*0134*/ 	.word	0x00000060
        /*0138*/ 	.short	0x0100
        /*013a*/ 	.byte	0x06
	.zero		1


	//   ....[11]....
        /*013c*/ 	.word	0x00000760
        /*0140*/ 	.word	0x000000ff
        /*0144*/ 	.word	0x00000068
        /*0148*/ 	.short	0x0100
        /*014a*/ 	.byte	0x06
	.zero		1


	//   ....[12]....
        /*014c*/ 	.word	0x000016d0
        /*0150*/ 	.word	0x00000003
        /*0154*/ 	.word	0x00000000
        /*0158*/ 	.short	0x010a
        /*015a*/ 	.byte	0x3f
	.zero		1


	//   ....[13]....
        /*015c*/ 	.word	0x00001730
        /*0160*/ 	.word	0x00000003
        /*0164*/ 	.word	0x00000000
        /*0168*/ 	.short	0x010a
        /*016a*/ 	.byte	0x3f
	.zero		1


	//   ....[14]....
        /*016c*/ 	.word	0x00001ab0
        /*0170*/ 	.word	0x00000005
        /*0174*/ 	.word	0x00000000
        /*0178*/ 	.short	0x010a
        /*017a*/ 	.byte	0x3f
	.zero		1


	//   ....[15]....
        /*017c*/ 	.word	0x00001af0
        /*0180*/ 	.word	0x00000005
        /*0184*/ 	.word	0x00000000
        /*0188*/ 	.short	0x010a
        /*018a*/ 	.byte	0x3f
	.zero		1


	//   ....[16]....
        /*018c*/ 	.word	0x00001d50
        /*0190*/ 	.word	0x00000004
        /*0194*/ 	.word	0x00000000
        /*0198*/ 	.short	0x0101
        /*019a*/ 	.byte	0x3f
	.zero		1


	//   ....[17]....
        /*019c*/ 	.word	0x00001f40
        /*01a0*/ 	.word	0x00000000
        /*01a4*/ 	.word	0x00000000
        /*01a8*/ 	.short	0x0101
        /*01aa*/ 	.byte	0x3f
	.zero		1


	//   ....[18]....
        /*01ac*/ 	.word	0x00007010
        /*01b0*/ 	.word	0x00000016
        /*01b4*/ 	.word	0x00000028
        /*01b8*/ 	.short	0x010a
        /*01ba*/ 	.byte	0x3f
	.zero		1


	//   ....[19]....
        /*01bc*/ 	.word	0x00007420
        /*01c0*/ 	.word	0x00000006
        /*01c4*/ 	.word	0x00000068
        /*01c8*/ 	.short	0x0101
        /*01ca*/ 	.byte	0x3f
	.zero		1


	//   ....[20]....
        /*01cc*/ 	.word	0x00007b50
        /*01d0*/ 	.word	0x00000007
        /*01d4*/ 	.word	0x00000000
        /*01d8*/ 	.short	0x010a
        /*01da*/ 	.byte	0x3f
	.zero		1


	//   ....[21]....
        /*01dc*/ 	.word	0x00007bd0
        /*01e0*/ 	.word	0x00000008
        /*01e4*/ 	.word	0x00000000
        /*01e8*/ 	.short	0x010a
        /*01ea*/ 	.byte	0x3f
	.zero		1


	//   ....[22]....
        /*01ec*/ 	.word	0x00007c60
        /*01f0*/ 	.word	0x00000009
        /*01f4*/ 	.word	0x00000000
        /*01f8*/ 	.short	0x010a
        /*01fa*/ 	.byte	0x3f
	.zero		1


	//   ....[23]....
        /*01fc*/ 	.word	0x00007cf0
        /*0200*/ 	.word	0x00000006
        /*0204*/ 	.word	0x00000000
        /*0208*/ 	.short	0x010a
        /*020a*/ 	.byte	0x3f
	.zero		1


	//   ....[24]....
        /*020c*/ 	.word	0x00007d80
        /*0210*/ 	.word	0x00000003
        /*0214*/ 	.word	0x00000000
        /*0218*/ 	.short	0x010a
        /*021a*/ 	.byte	0x3f
	.zero		1


	//   ....[25]....
        /*021c*/ 	.word	0x00007de0
        /*0220*/ 	.word	0x00000003
        /*0224*/ 	.word	0x00000000
        /*0228*/ 	.short	0x010a
        /*022a*/ 	.byte	0x3f
	.zero		1


	//   ....[26]....
        /*022c*/ 	.word	0x00007e30
        /*0230*/ 	.word	0x00000005
        /*0234*/ 	.word	0x00000000
        /*0238*/ 	.short	0x010a
        /*023a*/ 	.byte	0x3f
	.zero		1


	//   ....[27]....
        /*023c*/ 	.word	0x00007f00
        /*0240*/ 	.word	0x00000016
        /*0244*/ 	.word	0x00000028
        /*0248*/ 	.short	0x010a
        /*024a*/ 	.byte	0x3f
	.zero		1


	//   ....[28]....
        /*024c*/ 	.word	0x00007fd0
        /*0250*/ 	.word	0x00000007
        /*0254*/ 	.word	0x00000000
        /*0258*/ 	.short	0x010a
        /*025a*/ 	.byte	0x3f
	.zero		1


	//   ....[29]....
        /*025c*/ 	.word	0x00008020
        /*0260*/ 	.word	0x00000008
        /*0264*/ 	.word	0x00000000
        /*0268*/ 	.short	0x010a
        /*026a*/ 	.byte	0x3f
	.zero		1


	//   ....[30]....
        /*026c*/ 	.word	0x00008070
        /*0270*/ 	.word	0x00000009
        /*0274*/ 	.word	0x00000000
        /*0278*/ 	.short	0x010a
        /*027a*/ 	.byte	0x3f
	.zero		1


	//   ....[31]....
        /*027c*/ 	.word	0x000080c0
        /*0280*/ 	.word	0x00000006
        /*0284*/ 	.word	0x00000000
        /*0288*/ 	.short	0x010a
        /*028a*/ 	.byte	0x3f
	.zero		1


	//----- nvinfo : EIATTR_NUM_MBARRIERS
	.align		4
.L_35:
        /*028c*/ 	.byte	0x03, 0x38
        /*028e*/ 	.short	0x000c


	//----- nvinfo : EIATTR_EXIT_INSTR_OFFSETS
	.align		4
        /*0290*/ 	.byte	0x04, 0x1c
        /*0292*/ 	.short	(.L_37 - .L_36)


	//   ....[0]....
.L_36:
        /*0294*/ 	.word	0x00000980


	//   ....[1]....
        /*0298*/ 	.word	0x00001190


	//   ....[2]....
        /*029c*/ 	.word	0x00006790


	//   ....[3]....
        /*02a0*/ 	.word	0x00006cf0


	//   ....[4]....
        /*02a4*/ 	.word	0x00007dd0


	//----- nvinfo : EIATTR_MAX_THREADS
	.align		4
.L_37:
        /*02a8*/ 	.byte	0x04, 0x05
        /*02aa*/ 	.short	(.L_39 - .L_38)
.L_38:
        /*02ac*/ 	.word	0x00000180
        /*02b0*/ 	.word	0x00000001
        /*02b4*/ 	.word	0x00000001


	//----- nvinfo : EIATTR_CRS_STACK_SIZE
	.align		4
.L_39:
        /*02b8*/ 	.byte	0x04, 0x1e
        /*02ba*/ 	.short	(.L_41 - .L_40)
.L_40:
        /*02bc*/ 	.word	0x00000000


	//----- nvinfo : EIATTR_CBANK_PARAM_SIZE
	.align		4
.L_41:
        /*02c0*/ 	.byte	0x03, 0x19
        /*02c2*/ 	.short	0x0470


	//----- nvinfo : EIATTR_PARAM_CBANK
	.align		4
        /*02c4*/ 	.byte	0x04, 0x0a
        /*02c6*/ 	.short	(.L_43 - .L_42)
	.align		4
.L_42:
        /*02c8*/ 	.word	index@(.nv.constant0._ZN7cutlass13device_kernelINS_4gemm6kernel13GemmUniversalIN4cute5tupleIJiiiiEEENS1_10collective13CollectiveMmaINS1_34MainloopSm90TmaGmmaWarpSpecializedILi5ENS5_IJNS4_1CILi1EEENSA_ILi2EEESB_EEENS1_35KernelTmaWarpSpecializedCooperativeEEENS5_IJNSA_ILi128EEESG_NSA_ILi64EEEEEENS_6half_tENS5_IJSB_llEEESJ_NS5_IJlSB_lEEENS4_8TiledMMAINS4_8MMA_AtomIJNS4_4SM904GMMA26MMA_64x128x16_F32F16F16_SSILNSP_5MajorE1ELSR_0ELNSP_7ScaleInE1ELSS_1EEEEEENS4_6LayoutINS5_IJSC_SB_SB_EEENS5_IJSB_NSA_ILi0EEESX_EEEEENS5_IJNS4_10UnderscoreES10_S10_EEEEENS4_23SM90_TMA_LOAD_MULTICASTENS4_14ComposedLayoutINS4_7SwizzleILi3ELi4ELi3EEENS4_18smem_ptr_flag_bitsILi16EEENSV_INS5_IJSH_NSA_ILi8EEEEEENS5_IJSB_SH_EEEEEEEvNS4_8identityENS4_13SM90_TMA_LOADENS14_IS16_S18_NSV_INS5_IJS19_SH_EEENS5_IJSH_SB_EEEEEEEvS1E_EENS_8epilogue10collective6detail29Sm90TmaWarpSpecializedAdapterINS1M_15DefaultEpilogueISJ_SL_SL_NS1L_6thread17LinearCombinationISJ_Li1EffLNS1Q_9ScaleType4KindE0ELNS_15FloatRoundStyleE2ESJ_EENS1_15EpilogueDefaultEEEEEvvEEEEvNT_6ParamsE)
        /*02cc*/ 	.short	0x0210
        /*02ce*/ 	.short	0x0470


	//----- nvinfo : EIATTR_SW_WAR
	.align		4
.L_43:
        /*02d0*/ 	.byte	0x04, 0x36
        /*02d2*/ 	.short	(.L_45 - .L_44)
.L_44:
        /*02d4*/ 	.word	0x00000008
.L_45:


//--------------------- .nv.callgraph             --------------------------
	.section	.nv.callgraph,"",@"SHT_CUDA_CALLGRAPH"
	.align	4
	.sectionentsize	8
	.align		4
        /*0000*/ 	.word	0x00000000
	.align		4
        /*0004*/ 	.word	0xffffffff
	.align		4
        /*0008*/ 	.word	index@(_ZN7cutlass13device_kernelINS_4gemm6kernel13GemmUniversalIN4cute5tupleIJiiiiEEENS1_10collective13CollectiveMmaINS1_34MainloopSm90TmaGmmaWarpSpecializedILi5ENS5_IJNS4_1CILi1EEENSA_ILi2EEESB_EEENS1_35KernelTmaWarpSpecializedCooperativeEEENS5_IJNSA_ILi128EEESG_NSA_ILi64EEEEEENS_6half_tENS5_IJSB_llEEESJ_NS5_IJlSB_lEEENS4_8TiledMMAINS4_8MMA_AtomIJNS4_4SM904GMMA26MMA_64x128x16_F32F16F16_SSILNSP_5MajorE1ELSR_0ELNSP_7ScaleInE1ELSS_1EEEEEENS4_6LayoutINS5_IJSC_SB_SB_EEENS5_IJSB_NSA_ILi0EEESX_EEEEENS5_IJNS4_10UnderscoreES10_S10_EEEEENS4_23SM90_TMA_LOAD_MULTICASTENS4_14ComposedLayoutINS4_7SwizzleILi3ELi4ELi3EEENS4_18smem_ptr_flag_bitsILi16EEENSV_INS5_IJSH_NSA_ILi8EEEEEENS5_IJSB_SH_EEEEEEEvNS4_8identityENS4_13SM90_TMA_LOADENS14_IS16_S18_NSV_INS5_IJS19_SH_EEENS5_IJSH_SB_EEEEEEEvS1E_EENS_8epilogue10collective6detail29Sm90TmaWarpSpecializedAdapterINS1M_15DefaultEpilogueISJ_SL_SL_NS1L_6thread17LinearCombinationISJ_Li1EffLNS1Q_9ScaleType4KindE0ELNS_15FloatRoundStyleE2ESJ_EENS1_15EpilogueDefaultEEEEEvvEEEEvNT_6ParamsE)
	.align		4
        /*000c*/ 	.word	index@(__assertfail)
	.align		4
        /*0010*/ 	.word	0x00000000
	.align		4
        /*0014*/ 	.word	0xfffffffe
	.align		4
        /*0018*/ 	.word	0x00000000
	.align		4
        /*001c*/ 	.word	0xfffffffd
	.align		4
        /*0020*/ 	.word	0x00000000
	.align		4
        /*0024*/ 	.word	0xfffffffc


//--------------------- .nv.constant4             --------------------------
	.section	.nv.constant4,"a",@progbits
	.align	8
	.align		8
.nv.constant4:
        /*0000*/ 	.dword	__assertfail
	.align		8
        /*0008*/ 	.dword	__unnamed_1
	.align		8
        /*0010*/ 	.dword	_ZN40_INTERNAL_3fed951a_4_k_cu_8d0bfa29_371094cuda3std3__45__cpo5beginE
	.align		8
        /*0018*/ 	.dword	_ZN40_INTERNAL_3fed951a_4_k_cu_8d0bfa29_371094cuda3std3__45__cpo3endE
	.align		8
        /*0020*/ 	.dword	_ZN40_INTERNAL_3fed951a_4_k_cu_8d0bfa29_371094cuda3std3__45__cpo6cbeginE
	.align		8
        /*0028*/ 	.dword	_ZN40_INTERNAL_3fed951a_4_k_cu_8d0bfa29_371094cuda3std3__45__cpo4cendE
	.align		8
        /*0030*/ 	.dword	_ZN40_INTERNAL_3fed951a_4_k_cu_8d0bfa29_371094cuda3std3__442_GLOBAL__N__3fed951a_4_k_cu_8d0bfa29_371096ignoreE
	.align		8
        /*0038*/ 	.dword	_ZN40_INTERNAL_3fed951a_4_k_cu_8d0bfa29_371094cuda3std3__419piecewise_constructE
	.align		8
        /*0040*/ 	.dword	_ZN40_INTERNAL_3fed951a_4_k_cu_8d0bfa29_371094cuda3std3__48in_placeE
	.align		8
        /*0048*/ 	.dword	_ZN40_INTERNAL_3fed951a_4_k_cu_8d0bfa29_371094cuda3std6ranges3__45__cpo4swapE
	.align		8
        /*0050*/ 	.dword	_ZN40_INTERNAL_3fed951a_4_k_cu_8d0bfa29_371094cuda3std6ranges3__45__cpo9iter_moveE
	.align		8
        /*0058*/ 	.dword	_ZN40_INTERNAL_3fed951a_4_k_cu_8d0bfa29_371094cute7productE
	.align		8
        /*0060*/ 	.dword	_ZN40_INTERNAL_3fed951a_4_k_cu_8d0bfa29_371094cute1_E
	.align		8
        /*0068*/ 	.dword	$str$22
	.align		8
        /*0070*/ 	.dword	$str$23


//--------------------- .text._ZN7cutlass13device_kernelINS_4gemm6kernel13GemmUniversalIN4cute5tupleIJiiiiEEENS1_10collective13CollectiveMmaINS1_34MainloopSm90TmaGmmaWarpSpecializedILi5ENS5_IJNS4_1CILi1EEENSA_ILi2EEESB_EEENS1_35KernelTmaWarpSpecializedCooperativeEEENS5_IJNSA_ILi128EEESG_NSA_ILi64EEEEEENS_6half_tENS5_IJSB_llEEESJ_NS5_IJlSB_lEEENS4_8TiledMMAINS4_8MMA_AtomIJNS4_4SM904GMMA26MMA_64x128x16_F32F16F16_SSILNSP_5MajorE1ELSR_0ELNSP_7ScaleInE1ELSS_1EEEEEENS4_6LayoutINS5_IJSC_SB_SB_EEENS5_IJSB_NSA_ILi0EEESX_EEEEENS5_IJNS4_10UnderscoreES10_S10_EEEEENS4_23SM90_TMA_LOAD_MULTICASTENS4_14ComposedLayoutINS4_7SwizzleILi3ELi4ELi3EEENS4_18smem_ptr_flag_bitsILi16EEENSV_INS5_IJSH_NSA_ILi8EEEEEENS5_IJSB_SH_EEEEEEEvNS4_8identityENS4_13SM90_TMA_LOADENS14_IS16_S18_NSV_INS5_IJS19_SH_EEENS5_IJSH_SB_EEEEEEEvS1E_EENS_8epilogue10collective6detail29Sm90TmaWarpSpecializedAdapterINS1M_15DefaultEpilogueISJ_SL_SL_NS1L_6thread17LinearCombinationISJ_Li1EffLNS1Q_9ScaleType4KindE0ELNS_15FloatRoundStyleE2ESJ_EENS1_15EpilogueDefaultEEEEEvvEEEEvNT_6ParamsE --------------------------
	.section	.text._ZN7cutlass13device_kernelINS_4gemm6kernel13GemmUniversalIN4cute5tupleIJiiiiEEENS1_10collective13CollectiveMmaINS1_34MainloopSm90TmaGmmaWarpSpecializedILi5ENS5_IJNS4_1CILi1EEENSA_ILi2EEESB_EEENS1_35KernelTmaWarpSpecializedCooperativeEEENS5_IJNSA_ILi128EEESG_NSA_ILi64EEEEEENS_6half_tENS5_IJSB_llEEESJ_NS5_IJlSB_lEEENS4_8TiledMMAINS4_8MMA_AtomIJNS4_4SM904GMMA26MMA_64x128x16_F32F16F16_SSILNSP_5MajorE1ELSR_0ELNSP_7ScaleInE1ELSS_1EEEEEENS4_6LayoutINS5_IJSC_SB_SB_EEENS5_IJSB_NSA_ILi0EEESX_EEEEENS5_IJNS4_10UnderscoreES10_S10_EEEEENS4_23SM90_TMA_LOAD_MULTICASTENS4_14ComposedLayoutINS4_7SwizzleILi3ELi4ELi3EEENS4_18smem_ptr_flag_bitsILi16EEENSV_INS5_IJSH_NSA_ILi8EEEEEENS5_IJSB_SH_EEEEEEEvNS4_8identityENS4_13SM90_TMA_LOADENS14_IS16_S18_NSV_INS5_IJS19_SH_EEENS5_IJSH_SB_EEEEEEEvS1E_EENS_8epilogue10collective6detail29Sm90TmaWarpSpecializedAdapterINS1M_15DefaultEpilogueISJ_SL_SL_NS1L_6thread17LinearCombinationISJ_Li1EffLNS1Q_9ScaleType4KindE0ELNS_15FloatRoundStyleE2ESJ_EENS1_15EpilogueDefaultEEEEEvvEEEEvNT_6ParamsE,"ax",@progbits
	.align	128
.text._ZN7cutlass13device_kernelINS_4gemm6kernel13GemmUniversalIN4cute5tupleIJiiiiEEENS1_10collective13CollectiveMmaINS1_34MainloopSm90TmaGmmaWarpSpecializedILi5ENS5_IJNS4_1CILi1EEENSA_ILi2EEESB_EEENS1_35KernelTmaWarpSpecializedCooperativeEEENS5_IJNSA_ILi128EEESG_NSA_ILi64EEEEEENS_6half_tENS5_IJSB_llEEESJ_NS5_IJlSB_lEEENS4_8TiledMMAINS4_8MMA_AtomIJNS4_4SM904GMMA26MMA_64x128x16_F32F16F16_SSILNSP_5MajorE1ELSR_0ELNSP_7ScaleInE1ELSS_1EEEEEENS4_6LayoutINS5_IJSC_SB_SB_EEENS5_IJSB_NSA_ILi0EEESX_EEEEENS5_IJNS4_10UnderscoreES10_S10_EEEEENS4_23SM90_TMA_LOAD_MULTICASTENS4_14ComposedLayoutINS4_7SwizzleILi3ELi4ELi3EEENS4_18smem_ptr_flag_bitsILi16EEENSV_INS5_IJSH_NSA_ILi8EEEEEENS5_IJSB_SH_EEEEEEEvNS4_8identityENS4_13SM90_TMA_LOADENS14_IS16_S18_NSV_INS5_IJS19_SH_EEENS5_IJSH_SB_EEEEEEEvS1E_EENS_8epilogue10collective6detail29Sm90TmaWarpSpecializedAdapterINS1M_15DefaultEpilogueISJ_SL_SL_NS1L_6thread17LinearCombinationISJ_Li1EffLNS1Q_9ScaleType4KindE0ELNS_15FloatRoundStyleE2ESJ_EENS1_15EpilogueDefaultEEEEEvvEEEEvNT_6ParamsE:
        .type           _ZN7cutlass13device_kernelINS_4gemm6kernel13GemmUniversalIN4cute5tupleIJiiiiEEENS1_10collective13CollectiveMmaINS1_34MainloopSm90TmaGmmaWarpSpecializedILi5ENS5_IJNS4_1CILi1EEENSA_ILi2EEESB_EEENS1_35KernelTmaWarpSpecializedCooperativeEEENS5_IJNSA_ILi128EEESG_NSA_ILi64EEEEEENS_6half_tENS5_IJSB_llEEESJ_NS5_IJlSB_lEEENS4_8TiledMMAINS4_8MMA_AtomIJNS4_4SM904GMMA26MMA_64x128x16_F32F16F16_SSILNSP_5MajorE1ELSR_0ELNSP_7ScaleInE1ELSS_1EEEEEENS4_6LayoutINS5_IJSC_SB_SB_EEENS5_IJSB_NSA_ILi0EEESX_EEEEENS5_IJNS4_10UnderscoreES10_S10_EEEEENS4_23SM90_TMA_LOAD_MULTICASTENS4_14ComposedLayoutINS4_7SwizzleILi3ELi4ELi3EEENS4_18smem_ptr_flag_bitsILi16EEENSV_INS5_IJSH_NSA_ILi8EEEEEENS5_IJSB_SH_EEEEEEEvNS4_8identityENS4_13SM90_TMA_LOADENS14_IS16_S18_NSV_INS5_IJS19_SH_EEENS5_IJSH_SB_EEEEEEEvS1E_EENS_8epilogue10collective6detail29Sm90TmaWarpSpecializedAdapterINS1M_15DefaultEpilogueISJ_SL_SL_NS1L_6thread17LinearCombinationISJ_Li1EffLNS1Q_9ScaleType4KindE0ELNS_15FloatRoundStyleE2ESJ_EENS1_15EpilogueDefaultEEEEEvvEEEEvNT_6ParamsE,@function
        .size           _ZN7cutlass13device_kernelINS_4gemm6kernel13GemmUniversalIN4cute5tupleIJiiiiEEENS1_10collective13CollectiveMmaINS1_34MainloopSm90TmaGmmaWarpSpecializedILi5ENS5_IJNS4_1CILi1EEENSA_ILi2EEESB_EEENS1_35KernelTmaWarpSpecializedCooperativeEEENS5_IJNSA_ILi128EEESG_NSA_ILi64EEEEEENS_6half_tENS5_IJSB_llEEESJ_NS5_IJlSB_lEEENS4_8TiledMMAINS4_8MMA_AtomIJNS4_4SM904GMMA26MMA_64x128x16_F32F16F16_SSILNSP_5MajorE1ELSR_0ELNSP_7ScaleInE1ELSS_1EEEEEENS4_6LayoutINS5_IJSC_SB_SB_EEENS5_IJSB_NSA_ILi0EEESX_EEEEENS5_IJNS4_10UnderscoreES10_S10_EEEEENS4_23SM90_TMA_LOAD_MULTICASTENS4_14ComposedLayoutINS4_7SwizzleILi3ELi4ELi3EEENS4_18smem_ptr_flag_bitsILi16EEENSV_INS5_IJSH_NSA_ILi8EEEEEENS5_IJSB_SH_EEEEEEEvNS4_8identityENS4_13SM90_TMA_LOADENS14_IS16_S18_NSV_INS5_IJS19_SH_EEENS5_IJSH_SB_EEEEEEEvS1E_EENS_8epilogue10collective6detail29Sm90TmaWarpSpecializedAdapterINS1M_15DefaultEpilogueISJ_SL_SL_NS1L_6thread17LinearCombinationISJ_Li1EffLNS1Q_9ScaleType4KindE0ELNS_15FloatRoundStyleE2ESJ_EENS1_15EpilogueDefaultEEEEEvvEEEEvNT_6ParamsE,(.L_x_199 - _ZN7cutlass13device_kernelINS_4gemm6kernel13GemmUniversalIN4cute5tupleIJiiiiEEENS1_10collective13CollectiveMmaINS1_34MainloopSm90TmaGmmaWarpSpecializedILi5ENS5_IJNS4_1CILi1EEENSA_ILi2EEESB_EEENS1_35KernelTmaWarpSpecializedCooperativeEEENS5_IJNSA_ILi128EEESG_NSA_ILi64EEEEEENS_6half_tENS5_IJSB_llEEESJ_NS5_IJlSB_lEEENS4_8TiledMMAINS4_8MMA_AtomIJNS4_4SM904GMMA26MMA_64x128x16_F32F16F16_SSILNSP_5MajorE1ELSR_0ELNSP_7ScaleInE1ELSS_1EEEEEENS4_6LayoutINS5_IJSC_SB_SB_EEENS5_IJSB_NSA_ILi0EEESX_EEEEENS5_IJNS4_10UnderscoreES10_S10_EEEEENS4_23SM90_TMA_LOAD_MULTICASTENS4_14ComposedLayoutINS4_7SwizzleILi3ELi4ELi3EEENS4_18smem_ptr_flag_bitsILi16EEENSV_INS5_IJSH_NSA_ILi8EEEEEENS5_IJSB_SH_EEEEEEEvNS4_8identityENS4_13SM90_TMA_LOADENS14_IS16_S18_NSV_INS5_IJS19_SH_EEENS5_IJSH_SB_EEEEEEEvS1E_EENS_8epilogue10collective6detail29Sm90TmaWarpSpecializedAdapterINS1M_15DefaultEpilogueISJ_SL_SL_NS1L_6thread17LinearCombinationISJ_Li1EffLNS1Q_9ScaleType4KindE0ELNS_15FloatRoundStyleE2ESJ_EENS1_15EpilogueDefaultEEEEEvvEEEEvNT_6ParamsE)
        .other          _ZN7cutlass13device_kernelINS_4gemm6kernel13GemmUniversalIN4cute5tupleIJiiiiEEENS1_10collective13CollectiveMmaINS1_34MainloopSm90TmaGmmaWarpSpecializedILi5ENS5_IJNS4_1CILi1EEENSA_ILi2EEESB_EEENS1_35KernelTmaWarpSpecializedCooperativeEEENS5_IJNSA_ILi128EEESG_NSA_ILi64EEEEEENS_6half_tENS5_IJSB_llEEESJ_NS5_IJlSB_lEEENS4_8TiledMMAINS4_8MMA_AtomIJNS4_4SM904GMMA26MMA_64x128x16_F32F16F16_SSILNSP_5MajorE1ELSR_0ELNSP_7ScaleInE1ELSS_1EEEEEENS4_6LayoutINS5_IJSC_SB_SB_EEENS5_IJSB_NSA_ILi0EEESX_EEEEENS5_IJNS4_10UnderscoreES10_S10_EEEEENS4_23SM90_TMA_LOAD_MULTICASTENS4_14ComposedLayoutINS4_7SwizzleILi3ELi4ELi3EEENS4_18smem_ptr_flag_bitsILi16EEENSV_INS5_IJSH_NSA_ILi8EEEEEENS5_IJSB_SH_EEEEEEEvNS4_8identityENS4_13SM90_TMA_LOADENS14_IS16_S18_NSV_INS5_IJS19_SH_EEENS5_IJSH_SB_EEEEEEEvS1E_EENS_8epilogue10collective6detail29Sm90TmaWarpSpecializedAdapterINS1M_15DefaultEpilogueISJ_SL_SL_NS1L_6thread17LinearCombinationISJ_Li1EffLNS1Q_9ScaleType4KindE0ELNS_15FloatRoundStyleE2ESJ_EENS1_15EpilogueDefaultEEEEEvvEEEEvNT_6ParamsE,@"STO_CUDA_ENTRY STV_DEFAULT"
_ZN7cutlass13device_kernelINS_4gemm6kernel13GemmUniversalIN4cute5tupleIJiiiiEEENS1_10collective13CollectiveMmaINS1_34MainloopSm90TmaGmmaWarpSpecializedILi5ENS5_IJNS4_1CILi1EEENSA_ILi2EEESB_EEENS1_35KernelTmaWarpSpecializedCooperativeEEENS5_IJNSA_ILi128EEESG_NSA_ILi64EEEEEENS_6half_tENS5_IJSB_llEEESJ_NS5_IJlSB_lEEENS4_8TiledMMAINS4_8MMA_AtomIJNS4_4SM904GMMA26MMA_64x128x16_F32F16F16_SSILNSP_5MajorE1ELSR_0ELNSP_7ScaleInE1ELSS_1EEEEEENS4_6LayoutINS5_IJSC_SB_SB_EEENS5_IJSB_NSA_ILi0EEESX_EEEEENS5_IJNS4_10UnderscoreES10_S10_EEEEENS4_23SM90_TMA_LOAD_MULTICASTENS4_14ComposedLayoutINS4_7SwizzleILi3ELi4ELi3EEENS4_18smem_ptr_flag_bitsILi16EEENSV_INS5_IJSH_NSA_ILi8EEEEEENS5_IJSB_SH_EEEEEEEvNS4_8identityENS4_13SM90_TMA_LOADENS14_IS16_S18_NSV_INS5_IJS19_SH_EEENS5_IJSH_SB_EEEEEEEvS1E_EENS_8epilogue10collective6detail29Sm90TmaWarpSpecializedAdapterINS1M_15DefaultEpilogueISJ_SL_SL_NS1L_6thread17LinearCombinationISJ_Li1EffLNS1Q_9ScaleType4KindE0ELNS_15FloatRoundStyleE2ESJ_EENS1_15EpilogueDefaultEEEEEvvEEEEvNT_6ParamsE:
[----:B------:R-:W0:Y:S01]  /*0000*/  LDC R1, c[0x0][0x28] ;  /* 0x00000a00ff017b82 */ /* 0x000e220000000800 */
[----:B------:R-:W1:Y:S01]  /*0010*/  S2R R94, SR_TID.X ;  /* 0x00000000005e7919 */ /* 0x000e620000002100 */
[----:B------:R-:W-:Y:S01]  /*0020*/  ELECT P0, URZ, PT ;  /* 0x00000000003f782f */ /* 0x000fe20003800000 */
[----:B------:R-:W-:Y:S01]  /*0030*/  BSSY B0, `(.L_x_0) ;  /* 0x000000f000007945 */ /* 0x000fe20003800000 */
[--C-:B-1----:R-:W-:Y:S02]  /*0040*/  SHF.R.U32.HI R0, RZ, 0x5, R94.reuse ;  /* 0x00000005ff007819 */ /* 0x102fe4000001165e */
[----:B------:R-:W-:-:S03]  /*0050*/  SHF.R.U32.HI R14, RZ, 0x7, R94 ;  /* 0x00000007ff0e7819 */ /* 0x000fc6000001165e */
[----:B------:R-:W1:Y:S04]  /*0060*/  SHFL.IDX PT, R3, R0, RZ, 0x1f ;  /* 0x00001fff00037589 */ /* 0x000e6800000e0000 */
[----:B------:R2:W3:Y:S01]  /*0070*/  SHFL.IDX PT, R2, R14, RZ, 0x1f ;  /* 0x00001fff0e027589 */ /* 0x0004e200000e0000 */
[----:B-1----:R-:W-:-:S13]  /*0080*/  ISETP.NE.OR P0, PT, R3, RZ, !P0 ;  /* 0x000000ff0300720c */ /* 0x002fda0004705670 */
[----:B0-23--:R-:W-:Y:S05]  /*0090*/  @P0 BRA `(.L_x_1) ;  /* 0x0000000000200947 */ /* 0x00dfea0003800000 */
[----:B------:R-:W-:Y:S02]  /*00a0*/  ULDC.64 UR4, c[0x0][0x198] ;  /* 0x0000660000047ab9 */ /* 0x000fe40000000a00 */
[----:B------:R-:W-:Y:S02]  /*00b0*/  UIADD3 UR6, UP0, UR4, 0xf0, URZ ;  /* 0x000000f004067890 */ /* 0x000fe4000ff1e03f */
[----:B------:R-:W-:Y:S02]  /*00c0*/  UIADD3 UR4, UP1, UR4, 0x1f0, URZ ;  /* 0x000001f004047890 */ /* 0x000fe4000ff3e03f */
[----:B------:R-:W-:Y:S02]  /*00d0*/  UIADD3.X UR7, URZ, UR5, URZ, UP0, !UPT ;  /* 0x000000053f077290 */ /* 0x000fe400087fe43f */
[----:B------:R-:W-:-:S07]  /*00e0*/  UIADD3.X UR5, URZ, UR5, URZ, UP1, !UPT ;  /* 0x000000053f057290 */ /* 0x000fce0008ffe43f */
[----:B------:R0:W-:Y:S02]  /*00f0*/  UTMACCTL.PF [UR6] ;  /* 0x00000000060079b9 */ /* 0x0001e40008040000 */
[----:B------:R0:W-:Y:S02]  /*0100*/  UTMACCTL.PF [UR4] ;  /* 0x00000000040079b9 */ /* 0x0001e40008040000 */
[----:B0-----:R-:W-:Y:S01]  /*0110*/  NOP ;  /* 0x0000000000007918 */ /* 0x001fe20000000000 */
.L_x_1:
[----:B------:R-:W-:Y:S05]  /*0120*/  BSYNC B0 ;  /* 0x0000000000007941 */ /* 0x000fea0003800000 */
.L_x_0:
[----:B------:R-:W0:Y:S02]  /*0130*/  SHFL.IDX PT, R5, R0, RZ, 0x1f ;  /* 0x00001fff00057589 */ /* 0x000e2400000e0000 */
[----:B0-----:R-:W-:-:S13]  /*0140*/  ISETP.NE.AND P0, PT, R5, RZ, PT ;  /* 0x000000ff0500720c */ /* 0x001fda0003f05270 */
[----:B------:R-:W-:Y:S05]  /*0150*/  @P0 BRA `(.L_x_2) ;  /* 0x0000000000600947 */ /* 0x000fea0003800000 */
[----:B------:R-:W0:Y:S01]  /*0160*/  S2UR UR8, SR_CgaCtaId ;  /* 0x00000000000879c3 */ /* 0x000e220000008800 */
[----:B------:R-:W-:Y:S01]  /*0170*/  UMOV UR4, 0x400 ;  /* 0x0000040000047882 */ /* 0x000fe20000000000 */
[----:B------:R-:W-:Y:S01]  /*0180*/  UMOV UR5, 0x1 ;  /* 0x0000000100057882 */ /* 0x000fe20000000000 */
[----:B------:R-:W-:Y:S01]  /*0190*/  UMOV UR6, 0x4 ;  /* 0x0000000400067882 */ /* 0x000fe20000000000 */
[----:B------:R-:W-:Y:S01]  /*01a0*/  ELECT P0, URZ, PT ;  /* 0x00000000003f782f */ /* 0x000fe20003800000 */
[----:B------:R-:W-:-:S04]  /*01b0*/  UIADD3 UR6, -UR6, 0x100000, URZ ;  /* 0x0010000006067890 */ /* 0x000fc8000fffe13f */
[----:B------:R-:W-:Y:S02]  /*01c0*/  USHF.L.U32 UR7, UR6, 0xb, URZ ;  /* 0x0000000b06077899 */ /* 0x000fe4000800063f */
[----:B------:R-:W-:Y:S02]  /*01d0*/  USHF.L.U32 UR6, UR6, 0x1, URZ ;  /* 0x0000000106067899 */ /* 0x000fe4000800063f */
[----:B0-----:R-:W-:Y:S02]  /*01e0*/  ULEA UR8, UR8, UR4, 0x18 ;  /* 0x0000000408087291 */ /* 0x001fe4000f8ec03f */
[----:B------:R-:W-:-:S04]  /*01f0*/  UIADD3 UR4, -UR5, 0x100000, URZ ;  /* 0x0010000005047890 */ /* 0x000fc8000fffe13f */
[----:B------:R-:W-:Y:S02]  /*0200*/  USHF.L.U32 UR5, UR4, 0xb, URZ ;  /* 0x0000000b04057899 */ /* 0x000fe4000800063f */
[----:B------:R-:W-:Y:S01]  /*0210*/  USHF.L.U32 UR4, UR4, 0x1, URZ ;  /* 0x0000000104047899 */ /* 0x000fe2000800063f */
[----:B------:R-:W0:Y:S11]  /*0220*/  FENCE.VIEW.ASYNC.S ;  /* 0x00000000000073c6 */ /* 0x000e360000000000 */
[----:B0-----:R0:W1:Y:S01]  /*0230*/  SYNCS.EXCH.64 URZ, [UR8], UR4 ;  /* 0x00000004083f75b2 */ /* 0x0010620008000100 */
[----:B------:R0:W2:Y:S01]  /*0240*/  SYNCS.EXCH.64 URZ, [UR8+0x28], UR6 ;  /* 0x00002806083f75b2 */ /* 0x0000a20008000100 */
[----:B------:R0:W3:Y:S01]  /*0250*/  SYNCS.EXCH.64 URZ, [UR8+0x8], UR4 ;  /* 0x00000804083f75b2 */ /* 0x0000e20008000100 */
[----:B------:R0:W4:Y:S01]  /*0260*/  SYNCS.EXCH.64 URZ, [UR8+0x30], UR6 ;  /* 0x00003006083f75b2 */ /* 0x0001220008000100 */
[----:B------:R0:W0:Y:S01]  /*0270*/  SYNCS.EXCH.64 URZ, [UR8+0x10], UR4 ;  /* 0x00001004083f75b2 */ /* 0x0000220008000100 */
[----:B------:R0:W0:Y:S01]  /*0280*/  SYNCS.EXCH.64 URZ, [UR8+0x38], UR6 ;  /* 0x00003806083f75b2 */ /* 0x0000220008000100 */
[----:B------:R0:W0:Y:S01]  /*0290*/  SYNCS.EXCH.64 URZ, [UR8+0x18], UR4 ;  /* 0x00001804083f75b2 */ /* 0x0000220008000100 */
[----:B------:R0:W0:Y:S01]  /*02a0*/  SYNCS.EXCH.64 URZ, [UR8+0x40], UR6 ;  /* 0x00004006083f75b2 */ /* 0x0000220008000100 */
[----:B------:R0:W0:Y:S01]  /*02b0*/  SYNCS.EXCH.64 URZ, [UR8+0x20], UR4 ;  /* 0x00002004083f75b2 */ /* 0x0000220008000100 */
[----:B------:R0:W0:Y:S01]  /*02c0*/  SYNCS.EXCH.64 URZ, [UR8+0x48], UR6 ;  /* 0x00004806083f75b2 */ /* 0x0000220008000100 */
[----:B------:R-:W-:Y:S01]  /*02d0*/  NOP ;  /* 0x0000000000007918 */ /* 0x000fe20000000000 */
.L_x_2:
[----:B------:R-:W5:Y:S01]  /*02e0*/  SHFL.IDX PT, R0, R0, RZ, 0x1f ;  /* 0x00001fff00007589 */ /* 0x000f6200000e0000 */
[----:B------:R-:W-:Y:S01]  /*02f0*/  SHF.R.S32.HI R7, RZ, 0x1f, R94 ;  /* 0x0000001fff077819 */ /* 0x000fe2000001145e */
[----:B0-----:R-:W0:Y:S01]  /*0300*/  S2UR UR8, SR_CTAID.X ;  /* 0x00000000000879c3 */ /* 0x001e220000002500 */
[----:B------:R-:W-:Y:S01]  /*0310*/  ELECT P0, URZ, PT ;  /* 0x00000000003f782f */ /* 0x000fe20003800000 */
[----:B------:R-:W1:Y:S01]  /*0320*/  S2R R4, SR_CTAID.Y ;  /* 0x0000000000047919 */ /* 0x000e620000002600 */
[----:B------:R-:W-:Y:S01]  /*0330*/  LEA.HI R7, R7, R94, RZ, 0x7 ;  /* 0x0000005e07077211 */ /* 0x000fe200078f38ff */
[----:B------:R-:W-:Y:S01]  /*0340*/  ULDC UR4, c[0x0][0x154] ;  /* 0x0000550000047ab9 */ /* 0x000fe20000000800 */
[----:B------:R-:W-:Y:S01]  /*0350*/  SHF.R.S32.HI R8, RZ, 0x1f, R5 ;  /* 0x0000001fff087819 */ /* 0x000fe20000011405 */
[----:B------:R-:W-:Y:S01]  /*0360*/  NOP ;  /* 0x0000000000007918 */ /* 0x000fe20000000000 */
[----:B------:R-:W-:Y:S01]  /*0370*/  LOP3.LUT R7, R7, 0xffffff80, RZ, 0xc0, !PT ;  /* 0xffffff8007077812 */ /* 0x000fe200078ec0ff */
[----:B------:R-:W2:Y:S01]  /*0380*/  LDC R13, c[0x0][0x140] ;  /* 0x00005000ff0d7b82 */ /* 0x000ea20000000800 */
[----:B------:R-:W-:Y:S01]  /*0390*/  LEA.HI R8, R8, R5, RZ, 0x2 ;  /* 0x0000000508087211 */ /* 0x000fe200078f10ff */
[----:B------:R-:W-:-:S02]  /*03a0*/  NOP ;  /* 0x0000000000007918 */ /* 0x000fc40000000000 */
[----:B------:R-:W-:Y:S01]  /*03b0*/  IMAD.IADD R6, R94, 0x1, -R7 ;  /* 0x000000015e067824 */ /* 0x000fe200078e0a07 */
[----:B------:R-:W-:-:S03]  /*03c0*/  LOP3.LUT R10, R8, 0x3ffffffc, RZ, 0xc0, !PT ;  /* 0x3ffffffc080a7812 */ /* 0x000fc600078ec0ff */
[----:B------:R-:W3:Y:S01]  /*03d0*/  LDC R11, c[0x0][0x144] ;  /* 0x00005100ff0b7b82 */ /* 0x000ee20000000800 */
[----:B------:R-:W-:Y:S02]  /*03e0*/  SHF.R.S32.HI R7, RZ, 0x1f, R6 ;  /* 0x0000001fff077819 */ /* 0x000fe40000011406 */
[----:B------:R-:W-:Y:S02]  /*03f0*/  LOP3.LUT P2, RZ, R6, 0x7, RZ, 0xc0, !PT ;  /* 0x0000000706ff7812 */ /* 0x000fe4000784c0ff */
[----:B------:R-:W-:Y:S02]  /*0400*/  LEA.HI R7, R7, R6, RZ, 0x3 ;  /* 0x0000000607077211 */ /* 0x000fe400078f18ff */
[----:B-----5:R-:W-:Y:S02]  /*0410*/  ISETP.NE.OR P0, PT, R0, RZ, !P0 ;  /* 0x000000ff0000720c */ /* 0x020fe40004705670 */
[--C-:B------:R-:W-:Y:S02]  /*0420*/  SHF.R.S32.HI R0, RZ, 0x3, R7.reuse ;  /* 0x00000003ff007819 */ /* 0x100fe40000011407 */
[----:B------:R-:W-:-:S04]  /*0430*/  SHF.R.S32.HI R7, RZ, 0x1f, R7 ;  /* 0x0000001fff077819 */ /* 0x000fc80000011407 */
[----:B------:R-:W-:Y:S02]  /*0440*/  LEA.HI R7, R7, R0, RZ, 0x2 ;  /* 0x0000000007077211 */ /* 0x000fe400078f10ff */
[----:B--2---:R-:W-:Y:S02]  /*0450*/  ISETP.EQ.U32.AND P3, PT, R13, 0x1, PT ;  /* 0x000000010d00780c */ /* 0x004fe40003f62070 */
[----:B-1----:R-:W-:Y:S01]  /*0460*/  I2FP.F32.U32 R9, R4 ;  /* 0x0000000400097245 */ /* 0x002fe20000201000 */
[----:B------:R-:W-:Y:S01]  /*0470*/  VOTEU.ALL UP0, P0 ;  /* 0x00000000003f7886 */ /* 0x000fe20000000000 */
[----:B------:R-:W-:Y:S01]  /*0480*/  LOP3.LUT R7, R7, 0xfffffffc, RZ, 0xc0, !PT ;  /* 0xfffffffc07077812 */ /* 0x000fe200078ec0ff */
[----:B------:R-:W-:Y:S02]  /*0490*/  VOTEU.ALL UP1, P0 ;  /* 0x00000000003f7886 */ /* 0x000fe40000020000 */
[----:B------:R-:W-:Y:S01]  /*04a0*/  FMUL R12, R9, UR4 ;  /* 0x00000004090c7c20 */ /* 0x000fe20008400000 */
[----:B------:R-:W-:Y:S01]  /*04b0*/  IMAD.IADD R9, R5, 0x1, -R10 ;  /* 0x0000000105097824 */ /* 0x000fe200078e0a0a */
[----:B0-----:R-:W-:Y:S01]  /*04c0*/  I2FP.F32.U32 R10, UR8 ;  /* 0x00000008000a7c45 */ /* 0x001fe20008201000 */
[----:B------:R-:W-:Y:S01]  /*04d0*/  IMAD.IADD R8, R0, 0x1, -R7 ;  /* 0x0000000100087824 */ /* 0x000fe200078e0a07 */
[----:B------:R-:W0:Y:S01]  /*04e0*/  @!UP0 S2UR UR7, SR_CgaCtaId ;  /* 0x00000000000789c3 */ /* 0x000e220000008800 */
[----:B------:R-:W-:Y:S01]  /*04f0*/  ULDC UR4, c[0x0][0x150] ;  /* 0x0000540000047ab9 */ /* 0x000fe20000000800 */
[----:B------:R-:W1:Y:S01]  /*0500*/  F2I.U32.TRUNC.NTZ R12, R12 ;  /* 0x0000000c000c7305 */ /* 0x000e62000020f000 */
[----:B------:R-:W-:Y:S01]  /*0510*/  FMUL R10, R10, UR4 ;  /* 0x000000040a0a7c20 */ /* 0x000fe20008400000 */
[----:B------:R-:W-:Y:S01]  /*0520*/  SHF.R.S32.HI R0, RZ, 0x1f, R3 ;  /* 0x0000001fff007819 */ /* 0x000fe20000011403 */
[----:B------:R-:W-:Y:S01]  /*0530*/  IMAD R8, R9, 0x4, R8 ;  /* 0x0000000409087824 */ /* 0x000fe200078e0208 */
[----:B------:R-:W-:Y:S01]  /*0540*/  UMOV UR4, 0x20 ;  /* 0x0000002000047882 */ /* 0x000fe20000000000 */
[----:B------:R-:W-:Y:S01]  /*0550*/  @!UP0 UMOV UR6, 0x400 ;  /* 0x0000040000068882 */ /* 0x000fe20000000000 */
[----:B------:R-:W2:Y:S01]  /*0560*/  LDC R7, c[0x0][0x148] ;  /* 0x00005200ff077b82 */ /* 0x000ea20000000800 */
[----:B------:R-:W-:Y:S01]  /*0570*/  LEA.HI R0, R0, R3, RZ, 0x2 ;  /* 0x0000000300007211 */ /* 0x000fe200078f10ff */
[----:B------:R-:W5:Y:S01]  /*0580*/  F2I.U32.TRUNC.NTZ R10, R10 ;  /* 0x0000000a000a7305 */ /* 0x000f62000020f000 */
[----:B------:R-:W-:Y:S01]  /*0590*/  IMAD.SHL.U32 R19, R8, 0x4, RZ ;  /* 0x0000000408137824 */ /* 0x000fe200078e00ff */
[----:B------:R-:W-:-:S04]  /*05a0*/  @!UP0 UIADD3 UR4, -UR4, 0x100000, URZ ;  /* 0x0010000004048890 */ /* 0x000fc8000fffe13f */
[----:B------:R-:W-:Y:S02]  /*05b0*/  @!UP0 USHF.L.U32 UR5, UR4, 0xb, URZ ;  /* 0x0000000b04058899 */ /* 0x000fe4000800063f */
[----:B------:R-:W-:Y:S01]  /*05c0*/  @!UP0 USHF.L.U32 UR4, UR4, 0x1, URZ ;  /* 0x0000000104048899 */ /* 0x000fe2000800063f */
[----:B------:R-:W-:Y:S02]  /*05d0*/  LOP3.LUT R0, R0, 0xfffffffc, RZ, 0xc0, !PT ;  /* 0xfffffffc00007812 */ /* 0x000fe400078ec0ff */
[----:B------:R-:W-:Y:S01]  /*05e0*/  LOP3.LUT R19, R8, 0xc, R19, 0x78, !PT ;  /* 0x0000000c08137812 */ /* 0x000fe200078e7813 */
[----:B-1----:R-:W-:Y:S02]  /*05f0*/  IMAD.MOV R21, RZ, RZ, -R12 ;  /* 0x000000ffff157224 */ /* 0x002fe400078e0a0c */
[----:B------:R-:W-:Y:S01]  /*0600*/  IMAD.IADD R3, R3, 0x1, -R0 ;  /* 0x0000000103037824 */ /* 0x000fe200078e0a00 */
[----:B0-----:R-:W-:Y:S01]  /*0610*/  @!UP0 ULEA UR6, UR7, UR6, 0x18 ;  /* 0x0000000607068291 */ /* 0x001fe2000f8ec03f */
[----:B-----5:R-:W-:-:S03]  /*0620*/  IMAD.MOV R10, RZ, RZ, -R10 ;  /* 0x000000ffff0a7224 */ /* 0x020fc600078e0a0a */
[----:B------:R-:W-:Y:S01]  /*0630*/  ISETP.NE.AND P1, PT, R3, 0x3, PT ;  /* 0x000000030300780c */ /* 0x000fe20003f25270 */
[----:B------:R-:W-:Y:S01]  /*0640*/  VOTEU.ALL UP0, P0 ;  /* 0x00000000003f7886 */ /* 0x000fe20000000000 */
[----:B------:R-:W-:Y:S01]  /*0650*/  ISETP.LT.U32.AND P0, PT, R19, 0x2, !P2 ;  /* 0x000000021300780c */ /* 0x000fe20005701070 */
[----:B---3--:R-:W-:Y:S01]  /*0660*/  IMAD R6, R11, R10, UR8 ;  /* 0x000000080b067e24 */ /* 0x008fe2000f8e020a */
[----:B------:R-:W-:Y:S01]  /*0670*/  ISETP.EQ.OR P1, PT, R3, RZ, !P1 ;  /* 0x000000ff0300720c */ /* 0x000fe20004f22670 */
[C---:B------:R-:W-:Y:S01]  /*0680*/  VIADD R10, R2.reuse, 0xffffffff ;  /* 0xffffffff020a7836 */ /* 0x040fe20000000000 */
[C---:B------:R-:W-:Y:S01]  /*0690*/  ISETP.NE.AND P2, PT, R2.reuse, RZ, PT ;  /* 0x000000ff0200720c */ /* 0x040fe20003f45270 */
[----:B--2---:R-:W-:Y:S01]  /*06a0*/  IMAD R0, R7, R21, R4 ;  /* 0x0000001507007224 */ /* 0x004fe200078e0204 */
[----:B------:R-:W-:Y:S01]  /*06b0*/  ISETP.EQ.AND P1, PT, R2, RZ, P1 ;  /* 0x000000ff0200720c */ /* 0x000fe20000f22270 */
[----:B------:R-:W0:Y:S02]  /*06c0*/  FENCE.VIEW.ASYNC.S ;  /* 0x00000000000073c6 */ /* 0x000e240000000000 */
[----:B0-----:R0:W1:Y:S01]  /*06d0*/  @!UP0 SYNCS.EXCH.64 URZ, [UR6+0x60], UR4 ;  /* 0x00006004063f85b2 */ /* 0x0010620008000100 */
[----:B------:R-:W-:-:S02]  /*06e0*/  ISETP.GE.U32.AND P5, PT, R10, 0x2, PT ;  /* 0x000000020a00780c */ /* 0x000fc40003fa6070 */
[----:B------:R-:W-:Y:S02]  /*06f0*/  ISETP.NE.AND P4, PT, R0, R19, PT ;  /* 0x000000130000720c */ /* 0x000fe40003f85270 */
[----:B------:R-:W-:Y:S02]  /*0700*/  SEL R18, RZ, 0x1, !P1 ;  /* 0x00000001ff127807 */ /* 0x000fe40004800000 */
[----:B------:R-:W-:Y:S02]  /*0710*/  ISETP.EQ.OR P4, PT, R6, RZ, !P4 ;  /* 0x000000ff0600720c */ /* 0x000fe40006782670 */
[----:B------:R-:W-:Y:S02]  /*0720*/  LOP3.LUT R0, R94, 0x7f, RZ, 0xc0, !PT ;  /* 0x0000007f5e007812 */ /* 0x000fe400078ec0ff */
[----:B------:R-:W-:Y:S02]  /*0730*/  PLOP3.LUT P0, PT, P0, P4, PT, 0x80, 0x0 ;  /* 0x000000000000781c */ /* 0x000fe40000709070 */
[----:B------:R-:W-:-:S02]  /*0740*/  SEL R18, R18, 0x2, P5 ;  /* 0x0000000212127807 */ /* 0x000fc40002800000 */
[----:B------:R-:W-:Y:S01]  /*0750*/  P2R R102, PR, RZ, 0x1 ;  /* 0x00000001ff667803 */ /* 0x000fe20000000000 */
[----:B------:R0:W2:Y:S01]  /*0760*/  @!UP1 SYNCS.EXCH.64 URZ, [UR6+0x68], UR4 ;  /* 0x00006804063f95b2 */ /* 0x0000a20008000100 */
[----:B------:R-:W-:Y:S01]  /*0770*/  NOP ;  /* 0x0000000000007918 */ /* 0x000fe20000000000 */
[----:B------:R-:W-:Y:S06]  /*0780*/  @!P3 BRA `(.L_x_3) ;  /* 0x000000000008b947 */ /* 0x000fec0003800000 */
[----:B-12-4-:R-:W-:Y:S01]  /*0790*/  UCGABAR_ARV ;  /* 0x00000000000079c7 */ /* 0x016fe20008000000 */
[----:B------:R-:W-:Y:S05]  /*07a0*/  BRA `(.L_x_4) ;  /* 0x0000000000047947 */ /* 0x000fea0003800000 */
.L_x_3:
[----:B-12-4-:R-:W-:Y:S01]  /*07b0*/  NOP ;  /* 0x0000000000007918 */ /* 0x016fe20000000000 */
.L_x_4:
[----:B------:R-:W1:Y:S01]  /*07c0*/  LDC R2, c[0x0][0x65c] ;  /* 0x00019700ff027b82 */ /* 0x000e620000000800 */
[----:B------:R-:W-:Y:S02]  /*07d0*/  IMAD.U32 R8, RZ, RZ, UR8 ;  /* 0x00000008ff087e24 */ /* 0x000fe4000f8e00ff */
[----:B------:R-:W-:Y:S01]  /*07e0*/  IMAD.MOV.U32 R9, RZ, RZ, RZ ;  /* 0x000000ffff097224 */ /* 0x000fe200078e00ff */
[----:B-1----:R-:W-:-:S04]  /*07f0*/  ISETP.NE.AND P1, PT, R2, 0x1, PT ;  /* 0x000000010200780c */ /* 0x002fc80003f25270 */
[----:B------:R-:W-:-:S09]  /*0800*/  P2R R5, PR, RZ, 0x2 ;  /* 0x00000002ff057803 */ /* 0x000fd20000000000 */
[----:B------:R-:W1:Y:S01]  /*0810*/  @P1 LDC R17, c[0x0][0x10] ;  /* 0x00000400ff111b82 */ /* 0x000e620000000800 */
[----:B------:R-:W-:Y:S02]  /*0820*/  @P1 IMAD.MOV.U32 R5, RZ, RZ, RZ ;  /* 0x000000ffff051224 */ /* 0x000fe400078e00ff */
[----:B------:R-:W-:-:S05]  /*0830*/  @P1 IMAD.MOV.U32 R13, RZ, RZ, RZ ;  /* 0x000000ffff0d1224 */ /* 0x000fca00078e00ff */
[----:B------:R-:W2:Y:S01]  /*0840*/  @!P1 LDC R11, c[0x0][0xc] ;  /* 0x00000300ff0b9b82 */ /* 0x000ea20000000800 */
[----:B0-----:R-:W-:Y:S01]  /*0850*/  ULDC UR4, c[0x0][0xc] ;  /* 0x0000030000047ab9 */ /* 0x001fe20000000800 */
[----:B------:R-:W-:Y:S01]  /*0860*/  ULDC UR5, c[0x0][0x10] ;  /* 0x0000040000057ab9 */ /* 0x000fe20000000800 */
[----:B------:R-:W-:Y:S01]  /*0870*/  ULDC UR6, c[0x0][0x14] ;  /* 0x0000050000067ab9 */ /* 0x000fe20000000800 */
[----:B------:R-:W-:-:S04]  /*0880*/  UIMAD.WIDE.U32 UR4, UR4, UR5, URZ ;  /* 0x00000005040472a5 */ /* 0x000fc8000f8e003f */
[----:B------:R-:W-:Y:S02]  /*0890*/  UIMAD.WIDE.U32 UR36, UR4, UR6, URZ ;  /* 0x00000006042472a5 */ /* 0x000fe4000f8e003f */
[----:B------:R-:W-:-:S04]  /*08a0*/  UIMAD UR42, UR5, UR6, URZ ;  /* 0x00000006052a72a4 */ /* 0x000fc8000f8e023f */
[----:B------:R-:W-:Y:S01]  /*08b0*/  UIADD3 UR42, UR37, UR42, URZ ;  /* 0x0000002a252a7290 */ /* 0x000fe2000fffe03f */
[----:B-1----:R-:W-:-:S04]  /*08c0*/  @P1 IMAD.WIDE.U32 R16, R17, UR8, R4 ;  /* 0x0000000811101c25 */ /* 0x002fc8000f8e0004 */
[----:B------:R-:W-:Y:S02]  /*08d0*/  @P1 IMAD.IADD R17, R17, 0x1, R13 ;  /* 0x0000000111111824 */ /* 0x000fe400078e020d */
[----:B--2---:R-:W-:-:S04]  /*08e0*/  @!P1 IMAD.WIDE.U32 R8, R4, R11, R8 ;  /* 0x0000000b04089225 */ /* 0x004fc800078e0008 */
[----:B------:R-:W-:Y:S02]  /*08f0*/  @!P1 IMAD.MOV.U32 R16, RZ, RZ, R8 ;  /* 0x000000ffff109224 */ /* 0x000fe400078e0008 */
[----:B------:R-:W-:Y:S01]  /*0900*/  @!P1 IMAD.MOV.U32 R17, RZ, RZ, R9 ;  /* 0x000000ffff119224 */ /* 0x000fe200078e0009 */
[----:B------:R-:W-:Y:S06]  /*0910*/  @!P3 BRA `(.L_x_5) ;  /* 0x00000000000cb947 */ /* 0x000fec0003800000 */
[----:B------:R-:W-:Y:S01]  /*0920*/  UCGABAR_WAIT ;  /* 0x0000000000007dc7 */ /* 0x000fe20008000000 */
[----:B------:R-:W-:Y:S01]  /*0930*/  CCTL.IVALL ;  /* 0x00000000ff00798f */ /* 0x000fe20002000000 */
[----:B------:R-:W-:Y:S05]  /*0940*/  BRA `(.L_x_6) ;  /* 0x0000000000047947 */ /* 0x000fea0003800000 */
.L_x_5:
[----:B------:R-:W-:Y:S06]  /*0950*/  BAR.SYNC.DEFER_BLOCKING 0x0 ;  /* 0x0000000000007b1d */ /* 0x000fec0000010000 */
.L_x_6:
[----:B------:R-:W-:Y:S05]  /*0960*/  @!P2 BRA `(.L_x_7) ;  /* 0x0000005c008ca947 */ /* 0x000fea0003800000 */
[----:B------:R-:W-:-:S13]  /*0970*/  ISETP.GT.U32.AND P0, PT, R10, 0x1, PT ;  /* 0x000000010a00780c */ /* 0x000fda0003f04070 */
[----:B------:R-:W-:Y:S05]  /*0980*/  @P0 EXIT ;  /* 0x000000000000094d */ /* 0x000fea0003800000 */
[----:B------:R-:W-:Y:S01]  /*0990*/  ULDC.64 UR4, c[0x0][0x650] ;  /* 0x0001940000047ab9 */ /* 0x000fe20000000a00 */
[----:B------:R-:W-:Y:S01]  /*09a0*/  PRMT R3, RZ, 0x7610, R3 ;  /* 0x00007610ff037816 */ /* 0x000fe20000000003 */
[----:B------:R-:W-:Y:S01]  /*09b0*/  IMAD.MOV.U32 R101, RZ, RZ, -0x1 ;  /* 0xffffffffff657424 */ /* 0x000fe200078e00ff */
[----:B------:R-:W-:Y:S01]  /*09c0*/  ISETP.GE.U32.AND P0, PT, R16, UR4, PT ;  /* 0x0000000410007c0c */ /* 0x000fe2000bf06070 */
[----:B------:R-:W-:Y:S02]  /*09d0*/  IMAD.MOV.U32 R100, RZ, RZ, -0x1 ;  /* 0xffffffffff647424 */ /* 0x000fe400078e00ff */
[----:B------:R-:W-:Y:S01]  /*09e0*/  IMAD.MOV.U32 R99, RZ, RZ, -0x1 ;  /* 0xffffffffff637424 */ /* 0x000fe200078e00ff */
[----:B------:R-:W-:-:S13]  /*09f0*/  ISETP.GE.U32.AND.EX P0, PT, R17, UR5, PT, P0 ;  /* 0x0000000511007c0c */ /* 0x000fda000bf06100 */
[----:B------:R-:W-:Y:S05]  /*0a00*/  @P0 BRA `(.L_x_8) ;  /* 0x0000000400280947 */ /* 0x000fea0003800000 */
[----:B------:R-:W0:Y:S01]  /*0a10*/  LDC.64 R22, c[0x0][0x628] ;  /* 0x00018a00ff167b82 */ /* 0x000e220000000a00 */
[----:B------:R-:W-:Y:S02]  /*0a20*/  IMAD.MOV.U32 R8, RZ, RZ, R16 ;  /* 0x000000ffff087224 */ /* 0x000fe400078e0010 */
[----:B------:R-:W-:-:S05]  /*0a30*/  IMAD.MOV.U32 R9, RZ, RZ, R17 ;  /* 0x000000ffff097224 */ /* 0x000fca00078e0011 */
[----:B------:R-:W1:Y:S08]  /*0a40*/  LDC R20, c[0x0][0x630] ;  /* 0x00018c00ff147b82 */ /* 0x000e700000000800 */
[----:B------:R-:W2:Y:S01]  /*0a50*/  LDC.64 R24, c[0x0][0x620] ;  /* 0x00018800ff187b82 */ /* 0x000ea20000000a00 */
[----:B0-----:R-:W-:-:S04]  /*0a60*/  ISETP.NE.U32.AND P0, PT, R22, RZ, PT ;  /* 0x000000ff1600720c */ /* 0x001fc80003f05070 */
[----:B------:R-:W-:-:S13]  /*0a70*/  ISETP.NE.AND.EX P0, PT, R23, RZ, PT, P0 ;  /* 0x000000ff1700720c */ /* 0x000fda0003f05300 */
[----:B-12---:R-:W-:Y:S05]  /*0a80*/  @!P0 BRA `(.L_x_9) ;  /* 0x0000000000288947 */ /* 0x006fea0003800000 */
[----:B------:R-:W0:Y:S02]  /*0a90*/  LDC R3, c[0x0][0x634] ;  /* 0x00018d00ff037b82 */ /* 0x000e240000000800 */
[----:B0-----:R-:W-:-:S05]  /*0aa0*/  IADD3 R3, P0, R16, R3, RZ ;  /* 0x0000000310037210 */ /* 0x001fca0007f1e0ff */
[----:B------:R-:W-:-:S04]  /*0ab0*/  IMAD.X R15, RZ, RZ, R17, P0 ;  /* 0x000000ffff0f7224 */ /* 0x000fc800000e0611 */
[----:B------:R-:W-:-:S04]  /*0ac0*/  IMAD.WIDE.U32 R8, R15, R22, RZ ;  /* 0x000000160f087225 */ /* 0x000fc800078e00ff */
[----:B------:R-:W-:-:S04]  /*0ad0*/  IMAD.WIDE.U32 R10, P0, R3, R23, R8 ;  /* 0x00000017030a7225 */ /* 0x000fc80007800008 */
[----:B------:R-:W-:-:S04]  /*0ae0*/  IMAD.WIDE.U32 R8, R3, R22, RZ ;  /* 0x0000001603087225 */ /* 0x000fc800078e00ff */
[----:B------:R-:W-:Y:S01]  /*0af0*/  IMAD.X R13, RZ, RZ, RZ, P0 ;  /* 0x000000ffff0d7224 */ /* 0x000fe200000e06ff */
[----:B------:R-:W-:Y:S01]  /*0b00*/  IADD3 RZ, P0, R9, R10, RZ ;  /* 0x0000000a09ff7210 */ /* 0x000fe20007f1e0ff */
[----:B------:R-:W-:-:S04]  /*0b10*/  IMAD.MOV.U32 R12, RZ, RZ, R11 ;  /* 0x000000ffff0c7224 */ /* 0x000fc800078e000b */
[----:B------:R-:W-:-:S08]  /*0b20*/  IMAD.WIDE.U32.X R8, R15, R23, R12, P0 ;  /* 0x000000170f087225 */ /* 0x000fd000000e040c */
.L_x_9:
[----:B------:R-:W0:Y:S01]  /*0b30*/  LDC.64 R28, c[0x0][0x640] ;  /* 0x00019000ff1c7b82 */ /* 0x000e220000000a00 */
[-CC-:B------:R-:W-:Y:S01]  /*0b40*/  SHF.R.U64 R99, R8, R20.reuse, R9.reuse ;  /* 0x0000001408637219 */ /* 0x180fe20000001209 */
[----:B------:R-:W-:Y:S01]  /*0b50*/  IMAD R27, R7, R21, R4 ;  /* 0x00000015071b7224 */ /* 0x000fe200078e0204 */
[----:B------:R-:W-:Y:S01]  /*0b60*/  SHF.R.U32.HI R3, RZ, R20, R9 ;  /* 0x00000014ff037219 */ /* 0x000fe20000011609 */
[----:B------:R-:W-:Y:S01]  /*0b70*/  IMAD.MOV.U32 R21, RZ, RZ, 0x1 ;  /* 0x00000001ff157424 */ /* 0x000fe200078e00ff */
[----:B------:R-:W-:-:S03]  /*0b80*/  IADD3 R5, P0, RZ, -R99, RZ ;  /* 0x80000063ff057210 */ /* 0x000fc60007f1e0ff */
[----:B------:R-:W1:Y:S02]  /*0b90*/  LDC R22, c[0x0][0x618] ;  /* 0x00018600ff167b82 */ /* 0x000e640000000800 */
[----:B------:R-:W-:Y:S02]  /*0ba0*/  IMAD.X R3, RZ, RZ, ~R3, P0 ;  /* 0x000000ffff037224 */ /* 0x000fe400000e0e03 */
[----:B------:R-:W-:-:S04]  /*0bb0*/  IMAD.WIDE.U32 R8, R5, R24, R16 ;  /* 0x0000001805087225 */ /* 0x000fc800078e0010 */
[----:B------:R-:W2:Y:S01]  /*0bc0*/  LDC R20, c[0x0][0x608] ;  /* 0x00018200ff147b82 */ /* 0x000ea20000000800 */
[----:B------:R-:W-:Y:S02]  /*0bd0*/  IMAD R10, R3, R24, RZ ;  /* 0x00000018030a7224 */ /* 0x000fe400078e02ff */
[----:B------:R-:W-:Y:S02]  /*0be0*/  IMAD.MOV.U32 R3, RZ, RZ, -0x1 ;  /* 0xffffffffff037424 */ /* 0x000fe400078e00ff */
[----:B------:R-:W-:-:S03]  /*0bf0*/  IMAD R5, R5, R25, R10 ;  /* 0x0000001905057224 */ /* 0x000fc600078e020a */
[----:B------:R-:W3:Y:S01]  /*0c00*/  LDC R26, c[0x0][0x658] ;  /* 0x00019600ff1a7b82 */ /* 0x000ee20000000800 */
[----:B------:R-:W-:Y:S01]  /*0c10*/  IMAD.IADD R5, R9, 0x1, R5 ;  /* 0x0000000109057824 */ /* 0x000fe200078e0205 */
[----:B0-----:R-:W-:-:S04]  /*0c20*/  ISETP.NE.U32.AND P0, PT, R28, RZ, PT ;  /* 0x000000ff1c00720c */ /* 0x001fc80003f05070 */
[----:B------:R-:W-:Y:S02]  /*0c30*/  ISETP.NE.AND.EX P0, PT, R29, RZ, PT, P0 ;  /* 0x000000ff1d00720c */ /* 0x000fe40003f05300 */
[----:B------:R-:W0:Y:S01]  /*0c40*/  LDC R24, c[0x0][0x600] ;  /* 0x00018000ff187b82 */ /* 0x000e220000000800 */
[-CC-:B-1----:R-:W-:Y:S02]  /*0c50*/  SHF.R.U64 R12, R8, R22.reuse, R5.reuse ;  /* 0x00000016080c7219 */ /* 0x182fe40000001205 */
[----:B------:R-:W-:-:S05]  /*0c60*/  SHF.R.U32.HI R5, RZ, R22, R5 ;  /* 0x00000016ff057219 */ /* 0x000fca0000011605 */
[----:B------:R-:W1:Y:S01]  /*0c70*/  LDC R15, c[0x0][0x648] ;  /* 0x00019200ff0f7b82 */ /* 0x000e620000000800 */
[-CC-:B--2---:R-:W-:Y:S02]  /*0c80*/  SHF.R.U64 R22, R12, R20.reuse, R5.reuse ;  /* 0x000000140c167219 */ /* 0x184fe40000001205 */
[----:B------:R-:W-:-:S05]  /*0c90*/  SHF.R.U32.HI R5, RZ, R20, R5 ;  /* 0x00000014ff057219 */ /* 0x000fca0000011605 */
[----:B------:R-:W2:Y:S01]  /*0ca0*/  LDC R23, c[0x0][0x638] ;  /* 0x00018e00ff177b82 */ /* 0x000ea20000000800 */
[-CC-:B---3--:R-:W-:Y:S02]  /*0cb0*/  SHF.R.U64 R20, R22, R26.reuse, R5.reuse ;  /* 0x0000001a16147219 */ /* 0x188fe40000001205 */
[-C--:B------:R-:W-:Y:S02]  /*0cc0*/  SHF.L.U32 R3, R3, R26.reuse, RZ ;  /* 0x0000001a03037219 */ /* 0x080fe400000006ff */
[----:B------:R-:W-:Y:S01]  /*0cd0*/  SHF.R.U32.HI R5, RZ, R26, R5 ;  /* 0x0000001aff057219 */ /* 0x000fe20000011605 */
[----:B------:R-:W-:Y:S01]  /*0ce0*/  IMAD.MOV.U32 R4, RZ, RZ, R20 ;  /* 0x000000ffff047224 */ /* 0x000fe200078e0014 */
[----:B------:R-:W-:Y:S01]  /*0cf0*/  LOP3.LUT R7, RZ, R3, RZ, 0x33, !PT ;  /* 0x00000003ff077212 */ /* 0x000fe200078e33ff */
[----:B------:R-:W3:Y:S01]  /*0d00*/  LDC R25, c[0x0][0x610] ;  /* 0x00018400ff197b82 */ /* 0x000ee20000000800 */
[----:B------:R-:W-:Y:S05]  /*0d10*/  @!P0 BRA `(.L_x_10) ;  /* 0x0000000000288947 */ /* 0x000fea0003800000 */
[----:B------:R-:W4:Y:S02]  /*0d20*/  LDC R3, c[0x0][0x64c] ;  /* 0x00019300ff037b82 */ /* 0x000f240000000800 */
[----:B----4-:R-:W-:-:S05]  /*0d30*/  IADD3 R3, P0, R20, R3, RZ ;  /* 0x0000000314037210 */ /* 0x010fca0007f1e0ff */
        /* <DEDUP_REMOVED lines=8> */
.L_x_10:
[----:B-1----:R-:W-:Y:S02]  /*0dc0*/  SHF.R.U64 R5, R4, R15, R5 ;  /* 0x0000000f04057219 */ /* 0x002fe40000001205 */
[----:B------:R-:W-:Y:S01]  /*0dd0*/  LOP3.LUT R4, R22, R7, RZ, 0xc0, !PT ;  /* 0x0000000716047212 */ /* 0x000fe200078ec0ff */
[----:B0-----:R-:W-:Y:S01]  /*0de0*/  VIADD R7, R24, 0xffffffff ;  /* 0xffffffff18077836 */ /* 0x001fe20000000000 */
[----:B------:R-:W-:Y:S01]  /*0df0*/  SHF.L.U32 R3, R21, R26, RZ ;  /* 0x0000001a15037219 */ /* 0x000fe200000006ff */
[----:B------:R-:W-:Y:S01]  /*0e00*/  IMAD.MOV R8, RZ, RZ, -R5 ;  /* 0x000000ffff087224 */ /* 0x000fe200078e0a05 */
[----:B------:R-:W-:Y:S02]  /*0e10*/  SEL R6, R6, R27, !P1 ;  /* 0x0000001b06067207 */ /* 0x000fe40004800000 */
[----:B------:R-:W-:Y:S01]  /*0e20*/  LOP3.LUT R7, R12, R7, RZ, 0xc0, !PT ;  /* 0x000000070c077212 */ /* 0x000fe200078ec0ff */
[----:B------:R-:W-:Y:S02]  /*0e30*/  IMAD R5, R3, R5, R4 ;  /* 0x0000000503057224 */ /* 0x000fe400078e0204 */
[----:B--2---:R-:W-:-:S02]  /*0e40*/  IMAD R3, R8, R23, R20 ;  /* 0x0000001708037224 */ /* 0x004fc400078e0214 */
[----:B---3--:R-:W-:Y:S02]  /*0e50*/  IMAD R6, R5, R25, R6 ;  /* 0x0000001905067224 */ /* 0x008fe400078e0206 */
[----:B------:R-:W-:Y:S02]  /*0e60*/  IMAD R101, R3, R24, R7 ;  /* 0x0000001803657224 */ /* 0x000fe400078e0207 */
[----:B------:R-:W-:-:S03]  /*0e70*/  IMAD.MOV.U32 R4, RZ, RZ, 0x1 ;  /* 0x00000001ff047424 */ /* 0x000fc600078e00ff */
[----:B------:R-:W-:Y:S02]  /*0e80*/  SEL R100, R101, R6, !P1 ;  /* 0x0000000665647207 */ /* 0x000fe40004800000 */
[----:B------:R-:W-:Y:S02]  /*0e90*/  PRMT R3, R4, 0x7610, R3 ;  /* 0x0000761004037816 */ /* 0x000fe40000000003 */
[----:B------:R-:W-:-:S07]  /*0ea0*/  SEL R101, R6, R101, !P1 ;  /* 0x0000006506657207 */ /* 0x000fce0004800000 */
.L_x_8:
[----:B------:R-:W-:-:S08]  /*0eb0*/  NOP ;  /* 0x0000000000007918 */ /* 0x000fd00000000000 */
[----:B------:R-:W0:Y:S02]  /*0ec0*/  USETMAXREG.TRY_ALLOC.CTAPOOL UP0, 0xe8 ;  /* 0x000000e8000079c8 */ /* 0x000e240008000600 */
[----:B0-----:R-:W-:-:S13]  /*0ed0*/  PLOP3.LUT P0, PT, PT, PT, UP0, 0x80, 0x0 ;  /* 0x000000000000781c */ /* 0x001fda0003f0f008 */
[----:B------:R-:W-:Y:S05]  /*0ee0*/  @!P0 BRA `(.L_x_8) ;  /* 0xfffffffc00f08947 */ /* 0x000fea000383ffff */
[----:B------:R-:W-:Y:S01]  /*0ef0*/  ULDC.64 UR4, c[0x0][0x598] ;  /* 0x0001660000047ab9 */ /* 0x000fe20000000a00 */
[----:B------:R-:W-:Y:S01]  /*0f00*/  ULDC.64 UR38, c[0x0][0x208] ;  /* 0x0000820000267ab9 */ /* 0x000fe20000000a00 */
[----:B------:R-:W-:-:S04]  /*0f10*/  ISETP.NE.U32.AND P0, PT, RZ, UR4, PT ;  /* 0x00000004ff007c0c */ /* 0x000fc8000bf05070 */
[----:B------:R-:W-:-:S13]  /*0f20*/  ISETP.NE.AND.EX P0, PT, RZ, UR5, PT, P0 ;  /* 0x00000005ff007c0c */ /* 0x000fda000bf05300 */
[----:B------:R-:W-:Y:S05]  /*0f30*/  @!P0 BRA `(.L_x_11) ;  /* 0x00000000001c8947 */ /* 0x000fea0003800000 */
[----:B------:R-:W0:Y:S02]  /*0f40*/  LDC.64 R4, c[0x0][0x598] ;  /* 0x00016600ff047b82 */ /* 0x000e240000000a00 */
[----:B0-----:R-:W2:Y:S02]  /*0f50*/  LDG.E.64 R4, desc[UR38][R4.64] ;  /* 0x0000002604047981 */ /* 0x001ea4000c1e1b00 */
[----:B--2---:R-:W-:-:S04]  /*0f60*/  ISETP.NE.U32.AND P0, PT, R4, RZ, PT ;  /* 0x000000ff0400720c */ /* 0x004fc80003f05070 */
[----:B------:R-:W-:-:S13]  /*0f70*/  ISETP.NE.AND.EX P0, PT, R5, RZ, PT, P0 ;  /* 0x000000ff0500720c */ /* 0x000fda0003f05300 */
[----:B------:R-:W-:Y:S05]  /*0f80*/  @!P0 BRA `(.L_x_11) ;  /* 0x0000000000088947 */ /* 0x000fea0003800000 */
[----:B------:R0:W5:Y:S01]  /*0f90*/  LD.E R88, desc[UR38][R4.64] ;  /* 0x0000002604587980 */ /* 0x000162000c101900 */
[----:B------:R-:W-:Y:S05]  /*0fa0*/  BRA `(.L_x_12) ;  /* 0x0000000000247947 */ /* 0x000fea0003800000 */
.L_x_11:
[----:B------:R-:W-:Y:S02]  /*0fb0*/  ULDC.64 UR4, c[0x0][0x588] ;  /* 0x0001620000047ab9 */ /* 0x000fe40000000a00 */
[----:B------:R-:W-:-:S04]  /*0fc0*/  ISETP.NE.U32.AND P0, PT, RZ, UR4, PT ;  /* 0x00000004ff007c0c */ /* 0x000fc8000bf05070 */
[----:B------:R-:W-:-:S13]  /*0fd0*/  ISETP.NE.AND.EX P0, PT, RZ, UR5, PT, P0 ;  /* 0x00000005ff007c0c */ /* 0x000fda000bf05300 */
[----:B------:R-:W-:Y:S05]  /*0fe0*/  @!P0 BRA `(.L_x_13) ;  /* 0x00000000000c8947 */ /* 0x000fea0003800000 */
[----:B------:R-:W0:Y:S02]  /*0ff0*/  LDC.64 R88, c[0x0][0x588] ;  /* 0x00016200ff587b82 */ /* 0x000e240000000a00 */
[----:B0-----:R1:W5:Y:S01]  /*1000*/  LDG.E R88, desc[UR38][R88.64] ;  /* 0x0000002658587981 */ /* 0x001362000c1e1900 */
[----:B------:R-:W-:Y:S05]  /*1010*/  BRA `(.L_x_12) ;  /* 0x0000000000087947 */ /* 0x000fea0003800000 */
.L_x_13:
[----:B------:R-:W-:Y:S02]  /*1020*/  ULDC UR4, c[0x0][0x580] ;  /* 0x0001600000047ab9 */ /* 0x000fe40000000800 */
[----:B------:R-:W-:-:S07]  /*1030*/  IMAD.U32 R88, RZ, RZ, UR4 ;  /* 0x00000004ff587e24 */ /* 0x000fce000f8e00ff */
.L_x_12:
[----:B------:R-:W-:Y:S02]  /*1040*/  ULDC.64 UR4, c[0x0][0x5a0] ;  /* 0x0001680000047ab9 */ /* 0x000fe40000000a00 */
[----:B------:R-:W-:-:S04]  /*1050*/  ISETP.NE.U32.AND P0, PT, RZ, UR4, PT ;  /* 0x00000004ff007c0c */ /* 0x000fc8000bf05070 */
[----:B------:R-:W-:-:S13]  /*1060*/  ISETP.NE.AND.EX P0, PT, RZ, UR5, PT, P0 ;  /* 0x00000005ff007c0c */ /* 0x000fda000bf05300 */
[----:B------:R-:W-:Y:S05]  /*1070*/  @!P0 BRA `(.L_x_14) ;  /* 0x00000000001c8947 */ /* 0x000fea0003800000 */
[----:B0-----:R-:W0:Y:S02]  /*1080*/  LDC.64 R4, c[0x0][0x5a0] ;  /* 0x00016800ff047b82 */ /* 0x001e240000000a00 */
[----:B0-----:R-:W2:Y:S02]  /*1090*/  LDG.E.64 R4, desc[UR38][R4.64] ;  /* 0x0000002604047981 */ /* 0x001ea4000c1e1b00 */
[----:B--2---:R-:W-:-:S04]  /*10a0*/  ISETP.NE.U32.AND P0, PT, R4, RZ, PT ;  /* 0x000000ff0400720c */ /* 0x004fc80003f05070 */
[----:B------:R-:W-:-:S13]  /*10b0*/  ISETP.NE.AND.EX P0, PT, R5, RZ, PT, P0 ;  /* 0x000000ff0500720c */ /* 0x000fda0003f05300 */
[----:B------:R-:W-:Y:S05]  /*10c0*/  @!P0 BRA `(.L_x_14) ;  /* 0x0000000000088947 */ /* 0x000fea0003800000 */
[----:B-1----:R0:W5:Y:S01]  /*10d0*/  LD.E R89, desc[UR38][R4.64] ;  /* 0x0000002604597980 */ /* 0x002162000c101900 */
[----:B------:R-:W-:Y:S05]  /*10e0*/  BRA `(.L_x_15) ;  /* 0x0000000000247947 */ /* 0x000fea0003800000 */
.L_x_14:
[----:B------:R-:W-:Y:S02]  /*10f0*/  ULDC.64 UR4, c[0x0][0x590] ;  /* 0x0001640000047ab9 */ /* 0x000fe40000000a00 */
[----:B------:R-:W-:-:S04]  /*1100*/  ISETP.NE.U32.AND P0, PT, RZ, UR4, PT ;  /* 0x00000004ff007c0c */ /* 0x000fc8000bf05070 */
[----:B------:R-:W-:-:S13]  /*1110*/  ISETP.NE.AND.EX P0, PT, RZ, UR5, PT, P0 ;  /* 0x00000005ff007c0c */ /* 0x000fda000bf05300 */
[----:B------:R-:W-:Y:S05]  /*1120*/  @!P0 BRA `(.L_x_16) ;  /* 0x00000000000c8947 */ /* 0x000fea0003800000 */
[----:B0-----:R-:W1:Y:S02]  /*1130*/  LDC.64 R4, c[0x0][0x590] ;  /* 0x00016400ff047b82 */ /* 0x001e640000000a00 */
[----:B-1----:R1:W5:Y:S01]  /*1140*/  LDG.E R89, desc[UR38][R4.64] ;  /* 0x0000002604597981 */ /* 0x002362000c1e1900 */
[----:B------:R-:W-:Y:S05]  /*1150*/  BRA `(.L_x_15) ;  /* 0x0000000000087947 */ /* 0x000fea0003800000 */
.L_x_16:
[----:B------:R-:W-:Y:S02]  /*1160*/  ULDC UR4, c[0x0][0x584] ;  /* 0x0001610000047ab9 */ /* 0x000fe40000000800 */
[----:B-1----:R-:W-:-:S07]  /*1170*/  IMAD.U32 R89, RZ, RZ, UR4 ;  /* 0x00000004ff597e24 */ /* 0x002fce000f8e00ff */
.L_x_15:
[----:B------:R-:W-:-:S13]  /*1180*/  LOP3.LUT P0, RZ, R3, 0xff, RZ, 0xc0, !PT ;  /* 0x000000ff03ff7812 */ /* 0x000fda000780c0ff */
[----:B------:R-:W-:Y:S05]  /*1190*/  @!P0 EXIT ;  /* 0x000000000000894d */ /* 0x000fea0003800000 */
[----:B------:R-:W2:Y:S01]  /*11a0*/  LDC R92, c[0x0][0x658] ;  /* 0x00019600ff5c7b82 */ /* 0x000ea20000000800 */
[----:B------:R-:W-:Y:S01]  /*11b0*/  ULDC.64 UR6, c[0x0][0x288] ;  /* 0x0000a20000067ab9 */ /* 0x000fe20000000a00 */
[----:B------:R-:W-:Y:S01]  /*11c0*/  LOP3.LUT R14, R14, 0x1, RZ, 0xc0, !PT ;  /* 0x000000010e0e7812 */ /* 0x000fe200078ec0ff */
[----:B------:R-:W-:Y:S01]  /*11d0*/  UIADD3 UR4, UR7, 0x3f, URZ ;  /* 0x0000003f07047890 */ /* 0x000fe2000fffe03f */
[----:B------:R-:W-:Y:S01]  /*11e0*/  SHF.R.U32.HI R3, RZ, 0x2, R94 ;  /* 0x00000002ff037819 */ /* 0x000fe2000001165e */
[----:B01----:R-:W-:Y:S01]  /*11f0*/  IMAD.MOV.U32 R5, RZ, RZ, -0x1 ;  /* 0xffffffffff057424 */ /* 0x003fe200078e00ff */
[----:B------:R-:W-:Y:S01]  /*1200*/  SHF.R.U32.HI R0, RZ, 0x1, R0 ;  /* 0x00000001ff007819 */ /* 0x000fe20000011600 */
[----:B------:R-:W-:Y:S01]  /*1210*/  USHF.R.S32.HI UR5, URZ, 0x1f, UR4 ;  /* 0x0000001f3f057899 */ /* 0x000fe20008011404 */
[----:B------:R-:W0:Y:S01]  /*1220*/  LDC.64 R90, c[0x0][0x5c8] ;  /* 0x00017200ff5a7b82 */ /* 0x000e220000000a00 */
[----:B------:R-:W-:Y:S01]  /*1230*/  IMAD.SHL.U32 R22, R14, 0x40, RZ ;  /* 0x000000400e167824 */ /* 0x000fe200078e00ff */
[----:B------:R-:W-:Y:S01]  /*1240*/  LOP3.LUT R3, R3, 0x7, RZ, 0xc0, !PT ;  /* 0x0000000703037812 */ /* 0x000fe200078ec0ff */
[----:B------:R-:W-:Y:S01]  /*1250*/  ULEA.HI UR5, UR5, UR4, URZ, 0x6 ;  /* 0x0000000405057291 */ /* 0x000fe2000f8f303f */
[----:B------:R-:W-:Y:S01]  /*1260*/  LOP3.LUT R0, R0, 0x30, RZ, 0xc0, !PT ;  /* 0x0000003000007812 */ /* 0x000fe200078ec0ff */
[----:B------:R-:W-:Y:S01]  /*1270*/  IMAD.MOV.U32 R7, RZ, RZ, 0x1 ;  /* 0x00000001ff077424 */ /* 0x000fe200078e00ff */
[--C-:B------:R-:W-:Y:S01]  /*1280*/  LOP3.LUT R22, R22, 0x40, R3.reuse, 0xe2, !PT ;  /* 0x0000004016167812 */ /* 0x100fe200078ee203 */
[----:B------:R-:W-:Y:S01]  /*1290*/  USHF.R.S32.HI UR43, URZ, 0x6, UR5 ;  /* 0x000000063f2b7899 */ /* 0x000fe20008011405 */
[----:B------:R-:W1:Y:S01]  /*12a0*/  LDC R96, c[0x0][0x600] ;  /* 0x00018000ff607b82 */ /* 0x000e620000000800 */
[----:B------:R-:W-:Y:S01]  /*12b0*/  IADD3 R3, RZ, -R0, -R3 ;  /* 0x80000000ff037210 */ /* 0x000fe20007ffe803 */
[----:B------:R-:W-:Y:S01]  /*12c0*/  IMAD.U32 R4, RZ, RZ, UR6 ;  /* 0x00000006ff047e24 */ /* 0x000fe2000f8e00ff */
[C---:B------:R-:W-:Y:S01]  /*12d0*/  LOP3.LUT R93, R94.reuse, 0x3, RZ, 0xc0, !PT ;  /* 0x000000035e5d7812 */ /* 0x040fe200078ec0ff */
[----:B------:R-:W-:Y:S01]  /*12e0*/  UISETP.LT.AND UP0, UPT, UR43, 0x1, UPT ;  /* 0x000000012b00788c */ /* 0x000fe2000bf01270 */
[----:B------:R-:W-:Y:S01]  /*12f0*/  LOP3.LUT R95, R94, 0x80, RZ, 0xc0, !PT ;  /* 0x000000805e5f7812 */ /* 0x000fe200078ec0ff */
[----:B------:R-:W-:Y:S01]  /*1300*/  IMAD R3, R14, -0x40, R3 ;  /* 0xffffffc00e037824 */ /* 0x000fe200078e0203 */
[----:B------:R-:W-:Y:S01]  /*1310*/  ULDC UR4, c[0x0][0x284] ;  /* 0x0000a10000047ab9 */ /* 0x000fe20000000800 */
[----:B--2---:R-:W-:Y:S01]  /*1320*/  SHF.L.U32 R5, R5, R92, RZ ;  /* 0x0000005c05057219 */ /* 0x004fe200000006ff */
[----:B------:R-:W-:Y:S01]  /*1330*/  USEL UR44, UR43, 0x1, UP0 ;  /* 0x000000012b2c7887 */ /* 0x000fe20008000000 */
[----:B------:R-:W-:Y:S01]  /*1340*/  IMAD R93, R93, -0x2, R4 ;  /* 0xfffffffe5d5d7824 */ /* 0x000fe200078e0204 */
[----:B------:R-:W-:Y:S01]  /*1350*/  LOP3.LUT R22, R22, R0, RZ, 0xfc, !PT ;  /* 0x0000000016167212 */ /* 0x000fe200078efcff */
[----:B------:R-:W-:Y:S01]  /*1360*/  IMAD.SHL.U32 R94, R94, 0x2, RZ ;  /* 0x000000025e5e7824 */ /* 0x000fe200078e00ff */
[----:B------:R-:W-:Y:S01]  /*1370*/  SHF.L.U32 R92, R7, R92, RZ ;  /* 0x0000005c075c7219 */ /* 0x000fe200000006ff */
[----:B------:R-:W-:Y:S01]  /*1380*/  VIADD R98, R3, UR4 ;  /* 0x0000000403627c36 */ /* 0x000fe20008000000 */
[----:B------:R-:W-:Y:S01]  /*1390*/  LOP3.LUT R103, R18, 0x1, RZ, 0xfc, !PT ;  /* 0x0000000112677812 */ /* 0x000fe200078efcff */
[----:B------:R-:W-:Y:S01]  /*13a0*/  IMAD.MOV.U32 R23, RZ, RZ, RZ ;  /* 0x000000ffff177224 */ /* 0x000fe200078e00ff */
[C---:B0-----:R-:W-:Y:S01]  /*13b0*/  SHF.L.U64.HI R91, R90.reuse, 0x3, R91 ;  /* 0x000000035a5b7819 */ /* 0x041fe2000001025b */
[----:B------:R-:W-:Y:S01]  /*13c0*/  IMAD.SHL.U32 R90, R90, 0x8, RZ ;  /* 0x000000085a5a7824 */ /* 0x000fe200078e00ff */
[----:B------:R-:W-:Y:S01]  /*13d0*/  SHF.R.U32.HI R95, RZ, 0x7, R95 ;  /* 0x00000007ff5f7819 */ /* 0x000fe2000001165f */
[----:B------:R-:W-:Y:S01]  /*13e0*/  UIADD3 UR44, UR43, -UR44, URZ ;  /* 0x8000002c2b2c7290 */ /* 0x000fe2000fffe03f */
[----:B------:R-:W-:Y:S01]  /*13f0*/  LOP3.LUT R97, RZ, R5, RZ, 0x33, !PT ;  /* 0x00000005ff617212 */ /* 0x000fe200078e33ff */
[----:B------:R-:W-:Y:S01]  /*1400*/  UMOV UR40, URZ ;  /* 0x0000003f00287c82 */ /* 0x000fe20008000000 */
[----:B------:R-:W-:Y:S01]  /*1410*/  UMOV UR41, URZ ;  /* 0x0000003f00297c82 */ /* 0x000fe20008000000 */
[----:B-1----:R-:W-:-:S08]  /*1420*/  VIADD R96, R96, 0xffffffff ;  /* 0xffffffff60607836 */ /* 0x002fd00000000000 */
.L_x_162:
[----:B0-----:R-:W0:Y:S01]  /*1430*/  SHFL.IDX PT, R0, R95, RZ, 0x1f ;  /* 0x00001fff5f007589 */ /* 0x001e2200000e0000 */
[----:B-1----:R-:W1:Y:S01]  /*1440*/  S2UR UR7, SR_CgaCtaId ;  /* 0x00000000000779c3 */ /* 0x002e620000008800 */
[----:B------:R-:W-:Y:S01]  /*1450*/  UMOV UR6, 0x400 ;  /* 0x0000040000067882 */ /* 0x000fe20000000000 */
[----:B0-----:R-:W-:Y:S01]  /*1460*/  R2UR UR4, R0 ;  /* 0x00000000000472ca */ /* 0x001fe200000e0000 */
[----:B-1----:R-:W-:-:S12]  /*1470*/  ULEA UR6, UR7, UR6, 0x18 ;  /* 0x0000000607067291 */ /* 0x002fd8000f8ec03f */
[----:B------:R-:W-:-:S04]  /*1480*/  ULEA.HI UR5, UR4, UR4, URZ, 0x1 ;  /* 0x0000000404057291 */ /* 0x000fc8000f8f083f */
[----:B------:R-:W-:-:S04]  /*1490*/  ULOP3.LUT UR5, UR5, 0x7fffe, URZ, 0xc0, !UPT ;  /* 0x0007fffe05057892 */ /* 0x000fc8000f8ec03f */
[----:B------:R-:W-:-:S03]  /*14a0*/  UIADD3 UR5, UR4, -UR5, URZ ;  /* 0x8000000504057290 */ /* 0x000fc6000fffe03f */
[----:B------:R-:W-:Y:S01]  /*14b0*/  ULDC UR4, c[0x0][0x28c] ;  /* 0x0000a30000047ab9 */ /* 0x000fe20000000800 */
[----:B------:R-:W-:Y:S01]  /*14c0*/  ULEA UR5, UR5, UR6, 0xd ;  /* 0x0000000605057291 */ /* 0x000fe2000f8e683f */
[----:B------:R-:W-:-:S03]  /*14d0*/  ISETP.LT.AND P0, PT, RZ, UR4, PT ;  /* 0x00000004ff007c0c */ /* 0x000fc6000bf01270 */
[----:B------:R-:W-:-:S04]  /*14e0*/  UIADD3 UR5, UR5, 0x100, URZ ;  /* 0x0000010005057890 */ /* 0x000fc8000fffe03f */
[----:B------:R-:W-:-:S04]  /*14f0*/  USHF.R.U32.HI UR5, URZ, 0x4, UR5 ;  /* 0x000000043f057899 */ /* 0x000fc80008011605 */
[----:B------:R-:W-:Y:S02]  /*1500*/  ULOP3.LUT UR45, UR5, 0x3fff, URZ, 0xc0, !UPT ;  /* 0x00003fff052d7892 */ /* 0x000fe4000f8ec03f */
[----:B--2345:R-:W-:Y:S10]  /*1510*/  @P0 BRA `(.L_x_17) ;  /* 0x0000000000400947 */ /* 0x03cff40003800000 */
[----:B------:R-:W-:Y:S01]  /*1520*/  MOV R0, 0x0 ;  /* 0x0000000000007802 */ /* 0x000fe20000000f00 */
[----:B------:R-:W-:Y:S01]  /*1530*/  ULDC.64 UR4, c[0x4][0x68] ;  /* 0x01001a0000047ab9 */ /* 0x000fe20000000a00 */
[----:B------:R-:W-:Y:S01]  /*1540*/  ULDC.64 UR6, c[0x4][0x8] ;  /* 0x0100020000067ab9 */ /* 0x000fe20000000a00 */
[----:B------:R-:W-:Y:S01]  /*1550*/  IMAD.U32 R4, RZ, RZ, UR4 ;  /* 0x00000004ff047e24 */ /* 0x000fe2000f8e00ff */
[----:B------:R0:W1:Y:S01]  /*1560*/  LDC.64 R14, c[0x4][R0] ;  /* 0x01000000000e7b82 */ /* 0x0000620000000a00 */
[----:B------:R-:W-:Y:S01]  /*1570*/  IMAD.U32 R5, RZ, RZ, UR5 ;  /* 0x00000005ff057e24 */ /* 0x000fe2000f8e00ff */
[----:B------:R-:W-:Y:S01]  /*1580*/  ULDC.64 UR4, c[0x4][0x70] ;  /* 0x01001c0000047ab9 */ /* 0x000fe20000000a00 */
[----:B------:R-:W-:Y:S02]  /*1590*/  IMAD.U32 R10, RZ, RZ, UR6 ;  /* 0x00000006ff0a7e24 */ /* 0x000fe4000f8e00ff */
[----:B------:R-:W-:Y:S02]  /*15a0*/  IMAD.U32 R6, RZ, RZ, UR4 ;  /* 0x00000004ff067e24 */ /* 0x000fe4000f8e00ff */
[----:B------:R-:W-:-:S02]  /*15b0*/  IMAD.U32 R7, RZ, RZ, UR5 ;  /* 0x00000005ff077e24 */ /* 0x000fc4000f8e00ff */
[----:B------:R-:W-:Y:S02]  /*15c0*/  IMAD.U32 R11, RZ, RZ, UR7 ;  /* 0x00000007ff0b7e24 */ /* 0x000fe4000f8e00ff */
[----:B------:R-:W-:Y:S02]  /*15d0*/  IMAD.MOV.U32 R8, RZ, RZ, 0x1e1 ;  /* 0x000001e1ff087424 */ /* 0x000fe400078e00ff */
[----:B------:R-:W-:Y:S02]  /*15e0*/  IMAD.MOV.U32 R12, RZ, RZ, 0x1 ;  /* 0x00000001ff0c7424 */ /* 0x000fe400078e00ff */
[----:B0-----:R-:W-:-:S07]  /*15f0*/  IMAD.MOV.U32 R13, RZ, RZ, RZ ;  /* 0x000000ffff0d7224 */ /* 0x001fce00078e00ff */
[----:B------:R-:W-:-:S07]  /*1600*/  LEPC R20, `(.L_x_17) ;  /* 0x000000001014794e */ /* 0x000fce0000000000 */
[----:B-1---5:R-:W-:Y:S05]  /*1610*/  CALL.ABS.NOINC R14 ;  /* 0x000000000e007343 */ /* 0x022fea0003c00000 */
.L_x_17:
[----:B------:R-:W-:-:S13]  /*1620*/  ISETP.NE.AND P0, PT, R103, 0x3, PT ;  /* 0x000000036700780c */ /* 0x000fda0003f05270 */
[----:B------:R-:W-:Y:S05]  /*1630*/  @!P0 BRA `(.L_x_18) ;  /* 0x0000000000048947 */ /* 0x000fea0003800000 */
[----:B------:R-:W-:Y:S01]  /*1640*/  BPT.TRAP 0x1 ;  /* 0x000000040000795c */ /* 0x000fe20000300000 */
.L_x_18:
[----:B------:R-:W0:Y:S01]  /*1650*/  S2UR UR5, SR_CgaCtaId ;  /* 0x00000000000579c3 */ /* 0x000e220000008800 */
[----:B------:R-:W-:Y:S01]  /*1660*/  UMOV UR4, 0x400 ;  /* 0x0000040000047882 */ /* 0x000fe20000000000 */
[----:B------:R-:W-:Y:S02]  /*1670*/  IMAD.U32 R0, RZ, RZ, UR40 ;  /* 0x00000028ff007e24 */ /* 0x000fe4000f8e00ff */
[----:B------:R-:W-:-:S03]  /*1680*/  IMAD.U32 R3, RZ, RZ, UR41 ;  /* 0x00000029ff037e24 */ /* 0x000fc6000f8e00ff */
[----:B------:R-:W-:Y:S01]  /*1690*/  SHF.L.U32 R0, R0, 0x1f, RZ ;  /* 0x0000001f00007819 */ /* 0x000fe200000006ff */
[----:B0-----:R-:W-:-:S06]  /*16a0*/  ULEA UR4, UR5, UR4, 0x18 ;  /* 0x0000000405047291 */ /* 0x001fcc000f8ec03f */
[----:B------:R-:W-:-:S04]  /*16b0*/  IMAD.U32 R6, RZ, RZ, UR4 ;  /* 0x00000004ff067e24 */ /* 0x000fc8000f8e00ff */
[----:B------:R-:W-:-:S04]  /*16c0*/  IMAD R3, R3, 0x8, R6 ;  /* 0x0000000803037824 */ /* 0x000fc800078e0206 */
[----:B------:R0:W1:Y:S01]  /*16d0*/  SYNCS.PHASECHK.TRANS64.TRYWAIT P1, [R3+URZ], R0 ;  /* 0x00000000030075a7 */ /* 0x000062000802017f */
[----:B------:R-:W-:Y:S05]  /*16e0*/  @!P0 BRA `(.L_x_19) ;  /* 0x0000000000048947 */ /* 0x000fea0003800000 */
[----:B------:R-:W-:Y:S01]  /*16f0*/  BPT.TRAP 0x1 ;  /* 0x000000040000795c */ /* 0x000fe20000300000 */
.L_x_19:
[----:B------:R-:W-:-:S05]  /*1700*/  IMAD.U32 R4, RZ, RZ, UR44 ;  /* 0x0000002cff047e24 */ /* 0x000fca000f8e00ff */
[----:B------:R-:W-:Y:S01]  /*1710*/  ISETP.GE.AND P2, PT, R4, 0x1, PT ;  /* 0x000000010400780c */ /* 0x000fe20003f46270 */
[----:B-1----:R-:W-:-:S12]  /*1720*/  @P1 BRA `(.L_x_20) ;  /* 0x0000000000081947 */ /* 0x002fd80003800000 */
[----:B------:R-:W1:Y:S02]  /*1730*/  SYNCS.PHASECHK.TRANS64.TRYWAIT P1, [R3+URZ], R0 ;  /* 0x00000000030075a7 */ /* 0x000e64000802017f */
[----:B-1----:R-:W-:Y:S05]  /*1740*/  @!P1 BRA `(.L_x_21) ;  /* 0x0000006400a49947 */ /* 0x002fea0003800000 */
.L_x_20:
[----:B------:R-:W-:Y:S05]  /*1750*/  WARPSYNC.ALL ;  /* 0x0000000000007948 */ /* 0x000fea0003800000 */
[----:B------:R-:W-:Y:S01]  /*1760*/  R2UR UR4, R6 ;  /* 0x00000000060472ca */ /* 0x000fe200000e0000 */
[----:B------:R-:W-:Y:S01]  /*1770*/  ULEA UR5, UR41, UR45, 0xa ;  /* 0x0000002d29057291 */ /* 0x000fe2000f8e503f */
[----:B------:R-:W-:Y:S01]  /*1780*/  WARPGROUP.ARRIVE ;  /* 0x00000000000079c5 */ /* 0x000fe20000000000 */
[----:B------:R-:W-:Y:S01]  /*1790*/  UMOV UR9, 0x40000040 ;  /* 0x4000004000097882 */ /* 0x000fe20000000000 */
[----:B------:R-:W-:-:S04]  /*17a0*/  UMOV UR11, 0x40000040 ;  /* 0x40000040000b7882 */ /* 0x000fc80000000000 */
[----:B------:R-:W-:-:S05]  /*17b0*/  UMOV UR8, UR5 ;  /* 0x0000000500087c82 */ /* 0x000fca0008000000 */
[----:B------:R-:W-:-:S04]  /*17c0*/  UIADD3 UR4, UR4, 0x14100, URZ ;  /* 0x0001410004047890 */ /* 0x000fc8000fffe03f */
[----:B------:R-:W-:-:S04]  /*17d0*/  USHF.R.U32.HI UR4, URZ, 0x4, UR4 ;  /* 0x000000043f047899 */ /* 0x000fc80008011604 */
[----:B------:R-:W-:-:S04]  /*17e0*/  ULOP3.LUT UR4, UR4, 0x3fff, URZ, 0xc0, !UPT ;  /* 0x00003fff04047892 */ /* 0x000fc8000f8ec03f */
[----:B------:R-:W-:-:S04]  /*17f0*/  ULOP3.LUT UR4, UR4, 0x10000, URZ, 0xfc, !UPT ;  /* 0x0001000004047892 */ /* 0x000fc8000f8efc3f */
[----:B------:R-:W-:-:S07]  /*1800*/  ULEA UR6, UR41, UR4, 0xa ;  /* 0x0000000429067291 */ /* 0x000fce000f8e503f */
[----:B------:R-:W-:Y:S02]  /*1810*/  UMOV UR10, UR6 ;  /* 0x00000006000a7c82 */ /* 0x000fe40008000000 */
[----:B------:R-:W-:Y:S01]  /*1820*/  HGMMA.64x128x16.F32 R24, gdesc[UR8].tnspA, RZ, !UPT, gsb0 ;  /* 0x21e00000081879f0 */ /* 0x000fe2000c0008ff */
[----:B------:R-:W-:Y:S02]  /*1830*/  UIADD3 UR8, UR5, 0x80, URZ ;  /* 0x0000008005087890 */ /* 0x000fe4000fffe03f */
[----:B------:R-:W-:Y:S01]  /*1840*/  UIADD3 UR10, UR6, 0x2, URZ ;  /* 0x00000002060a7890 */ /* 0x000fe2000fffe03f */
[----:B------:R-:W-:Y:S01]  /*1850*/  UMOV UR9, 0x40000040 ;  /* 0x4000004000097882 */ /* 0x000fe20000000000 */
[----:B------:R-:W-:Y:S01]  /*1860*/  UMOV UR11, 0x40000040 ;  /* 0x40000040000b7882 */ /* 0x000fe20000000000 */
[----:B------:R-:W-:Y:S02]  /*1870*/  WARPGROUP.DEPBAR.LE gsb0, 0x0 ;  /* 0x00008000000079c5 */ /* 0x000fe40000010000 */
[----:B------:R-:W-:-:S06]  /*1880*/  WARPGROUP.ARRIVE ;  /* 0x00000000000079c5 */ /* 0x000fcc0000000000 */
[----:B------:R-:W-:Y:S01]  /*1890*/  HGMMA.64x128x16.F32 R24, gdesc[UR8].tnspA, R24, gsb0 ;  /* 0x21e00000081879f0 */ /* 0x000fe20008000818 */
        /* <DEDUP_REMOVED lines=13> */
[----:B------:R-:W-:Y:S03]  /*1970*/  HGMMA.64x128x16.F32 R24, gdesc[UR8].tnspA, R24, gsb0 ;  /* 0x21e00000081879f0 */ /* 0x000fe60008000818 */
[----:B------:R-:W-:Y:S02]  /*1980*/  WARPGROUP.DEPBAR.LE gsb0, 0x0 ;  /* 0x00008000000079c5 */ /* 0x000fe40000010000 */
[----:B------:R-:W-:Y:S05]  /*1990*/  @!P2 BRA `(.L_x_22) ;  /* 0x000000040028a947 */ /* 0x000fea0003800000 */
[----:B------:R-:W-:Y:S01]  /*19a0*/  UIADD3 UR5, UR41, 0x1, URZ ;  /* 0x0000000129057890 */ /* 0x000fe2000fffe03f */
[----:B01----:R-:W-:Y:S02]  /*19b0*/  IMAD.U32 R0, RZ, RZ, UR44 ;  /* 0x0000002cff007e24 */ /* 0x003fe4000f8e00ff */
[----:B------:R-:W-:Y:S01]  /*19c0*/  IMAD.U32 R3, RZ, RZ, UR41 ;  /* 0x00000029ff037e24 */ /* 0x000fe2000f8e00ff */
[----:B------:R-:W-:-:S04]  /*19d0*/  UISETP.NE.AND UP0, UPT, UR5, 0x5, UPT ;  /* 0x000000050500788c */ /* 0x000fc8000bf05270 */
[----:B------:R-:W-:Y:S02]  /*19e0*/  USEL UR6, URZ, 0x1, UP0 ;  /* 0x000000013f067887 */ /* 0x000fe40008000000 */
[----:B------:R-:W-:Y:S02]  /*19f0*/  USEL UR5, UR5, URZ, UP0 ;  /* 0x0000003f05057287 */ /* 0x000fe40008000000 */
[----:B------:R-:W-:-:S06]  /*1a00*/  ULOP3.LUT UR6, UR40, UR6, URZ, 0x3c, !UPT ;  /* 0x0000000628067292 */ /* 0x000fcc000f8e3c3f */
[----:B------:R-:W-:-:S07]  /*1a10*/  IMAD.U32 R7, RZ, RZ, UR6 ;  /* 0x00000006ff077e24 */ /* 0x000fce000f8e00ff */
.L_x_29:
[----:B------:R-:W-:Y:S05]  /*1a20*/  @!P0 BRA `(.L_x_23) ;  /* 0x0000000000048947 */ /* 0x000fea0003800000 */
[----:B------:R-:W-:Y:S01]  /*1a30*/  BPT.TRAP 0x1 ;  /* 0x000000040000795c */ /* 0x000fe20000300000 */
.L_x_23:
[----:B------:R-:W0:Y:S01]  /*1a40*/  S2UR UR7, SR_CgaCtaId ;  /* 0x00000000000779c3 */ /* 0x000e220000008800 */
[----:B------:R-:W-:Y:S01]  /*1a50*/  UMOV UR6, 0x400 ;  /* 0x0000040000067882 */ /* 0x000fe20000000000 */
[----:B------:R-:W-:Y:S01]  /*1a60*/  IMAD.U32 R5, RZ, RZ, UR5 ;  /* 0x00000005ff057e24 */ /* 0x000fe2000f8e00ff */
[----:B------:R-:W-:Y:S01]  /*1a70*/  SHF.L.U32 R4, R7, 0x1f, RZ ;  /* 0x0000001f07047819 */ /* 0x000fe200000006ff */
[----:B0-----:R-:W-:-:S06]  /*1a80*/  ULEA UR6, UR7, UR6, 0x18 ;  /* 0x0000000607067291 */ /* 0x001fcc000f8ec03f */
[----:B------:R-:W-:-:S04]  /*1a90*/  IMAD.U32 R6, RZ, RZ, UR6 ;  /* 0x00000006ff067e24 */ /* 0x000fc8000f8e00ff */
[----:B------:R-:W-:-:S04]  /*1aa0*/  IMAD R5, R5, 0x8, R6 ;  /* 0x0000000805057824 */ /* 0x000fc800078e0206 */
[----:B------:R0:W1:Y:S01]  /*1ab0*/  SYNCS.PHASECHK.TRANS64.TRYWAIT P1, [R5+URZ], R4 ;  /* 0x00000004050075a7 */ /* 0x000062000802017f */
[----:B------:R-:W-:Y:S05]  /*1ac0*/  @!P0 BRA `(.L_x_24) ;  /* 0x0000000000048947 */ /* 0x000fea0003800000 */
[----:B------:R-:W-:Y:S01]  /*1ad0*/  BPT.TRAP 0x1 ;  /* 0x000000040000795c */ /* 0x000fe20000300000 */
.L_x_24:
[----:B-1----:R-:W-:Y:S05]  /*1ae0*/  @P1 BRA `(.L_x_25) ;  /* 0x0000000000081947 */ /* 0x002fea0003800000 */
[----:B------:R-:W1:Y:S02]  /*1af0*/  SYNCS.PHASECHK.TRANS64.TRYWAIT P1, [R5+URZ], R4 ;  /* 0x00000004050075a7 */ /* 0x000e64000802017f */
[----:B-1----:R-:W-:Y:S05]  /*1b00*/  @!P1 BRA `(.L_x_26) ;  /* 0x0000006000c89947 */ /* 0x002fea0003800000 */
.L_x_25:
[----:B------:R-:W-:Y:S01]  /*1b10*/  ULEA UR6, UR5, UR45, 0xa ;  /* 0x0000002d05067291 */ /* 0x000fe2000f8e503f */
[----:B------:R-:W-:Y:S01]  /*1b20*/  WARPGROUP.ARRIVE ;  /* 0x00000000000079c5 */ /* 0x000fe20000000000 */
[----:B------:R-:W-:Y:S01]  /*1b30*/  ULEA UR7, UR5, UR4, 0xa ;  /* 0x0000000405077291 */ /* 0x000fe2000f8e503f */
[----:B------:R-:W-:Y:S01]  /*1b40*/  UMOV UR9, 0x40000040 ;  /* 0x4000004000097882 */ /* 0x000fe20000000000 */
[----:B------:R-:W-:-:S03]  /*1b50*/  UMOV UR11, 0x40000040 ;  /* 0x40000040000b7882 */ /* 0x000fc60000000000 */
[----:B------:R-:W-:Y:S02]  /*1b60*/  UMOV UR8, UR6 ;  /* 0x0000000600087c82 */ /* 0x000fe40008000000 */
[----:B------:R-:W-:Y:S02]  /*1b70*/  UMOV UR10, UR7 ;  /* 0x00000007000a7c82 */ /* 0x000fe40008000000 */
[----:B------:R-:W-:Y:S01]  /*1b80*/  HGMMA.64x128x16.F32 R24, gdesc[UR8].tnspA, R24, gsb0 ;  /* 0x21e00000081879f0 */ /* 0x000fe20008000818 */
[----:B------:R-:W-:Y:S02]  /*1b90*/  UIADD3 UR8, UR6, 0x80, URZ ;  /* 0x0000008006087890 */ /* 0x000fe4000fffe03f */
[----:B------:R-:W-:Y:S01]  /*1ba0*/  UIADD3 UR10, UR7, 0x2, URZ ;  /* 0x00000002070a7890 */ /* 0x000fe2000fffe03f */
[----:B------:R-:W-:Y:S01]  /*1bb0*/  UMOV UR9, 0x40000040 ;  /* 0x4000004000097882 */ /* 0x000fe20000000000 */
[----:B------:R-:W-:Y:S01]  /*1bc0*/  UMOV UR11, 0x40000040 ;  /* 0x40000040000b7882 */ /* 0x000fe20000000000 */
[----:B------:R-:W-:-:S02]  /*1bd0*/  WARPGROUP.DEPBAR.LE gsb0, 0x0 ;  /* 0x00008000000079c5 */ /* 0x000fc40000010000 */
        /* <DEDUP_REMOVED lines=18> */
[----:B------:R-:W-:Y:S01]  /*1d00*/  BPT.TRAP 0x1 ;  /* 0x000000040000795c */ /* 0x000fe20000300000 */
.L_x_27:
[----:B------:R-:W-:-:S13]  /*1d10*/  ISETP.NE.AND P1, PT, R102, RZ, PT ;  /* 0x000000ff6600720c */ /* 0x000fda0003f25270 */
[----:B01----:R-:W-:-:S04]  /*1d20*/  @P1 IMAD R4, R3, 0x8, R6 ;  /* 0x0000000803041824 */ /* 0x003fc800078e0206 */
[----:B------:R-:W-:-:S05]  /*1d30*/  @P1 VIADD R4, R4, 0x28 ;  /* 0x0000002804041836 */ /* 0x000fca0000000000 */
[----:B------:R-:W-:-:S04]  /*1d40*/  @P1 PRMT R4, R19, 0x654, R4 ;  /* 0x0000065413041816 */ /* 0x000fc80000000004 */
[----:B------:R0:W-:Y:S01]  /*1d50*/  @P1 SYNCS.ARRIVE.TRANS64.RED.A1T0 RZ, [R4+URZ], RZ ;  /* 0x000000ff04ff19a7 */ /* 0x0001e2000810043f */
[----:B------:R-:W-:-:S13]  /*1d60*/  ISETP.GT.U32.AND P1, PT, R18, 0x1, PT ;  /* 0x000000011200780c */ /* 0x000fda0003f24070 */
[----:B0-----:R-:W-:Y:S05]  /*1d70*/  @P1 BRA `(.L_x_28) ;  /* 0x0000000000041947 */ /* 0x001fea0003800000 */
[----:B------:R-:W-:Y:S01]  /*1d80*/  BPT.TRAP 0x1 ;  /* 0x000000040000795c */ /* 0x000fe20000300000 */
.L_x_28:
[----:B------:R-:W-:Y:S01]  /*1d90*/  UIADD3 UR5, UR5, 0x1, URZ ;  /* 0x0000000105057890 */ /* 0x000fe2000fffe03f */
[C---:B------:R-:W-:Y:S01]  /*1da0*/  ISETP.GT.AND P2, PT, R0.reuse, 0x1, PT ;  /* 0x000000010000780c */ /* 0x040fe20003f44270 */
[----:B------:R-:W-:Y:S02]  /*1db0*/  VIADD R3, R3, 0x1 ;  /* 0x0000000103037836 */ /* 0x000fe40000000000 */
[----:B------:R-:W-:Y:S01]  /*1dc0*/  UISETP.NE.AND UP0, UPT, UR5, 0x5, UPT ;  /* 0x000000050500788c */ /* 0x000fe2000bf05270 */
[----:B------:R-:W-:Y:S02]  /*1dd0*/  VIADD R0, R0, 0xffffffff ;  /* 0xffffffff00007836 */ /* 0x000fe40000000000 */
[C---:B------:R-:W-:Y:S01]  /*1de0*/  ISETP.NE.AND P1, PT, R3.reuse, 0x5, PT ;  /* 0x000000050300780c */ /* 0x040fe20003f25270 */
[----:B------:R-:W-:Y:S02]  /*1df0*/  USEL UR6, URZ, 0x1, UP0 ;  /* 0x000000013f067887 */ /* 0x000fe40008000000 */
[----:B------:R-:W-:Y:S01]  /*1e00*/  USEL UR5, UR5, URZ, UP0 ;  /* 0x0000003f05057287 */ /* 0x000fe20008000000 */
[----:B------:R-:W-:-:S03]  /*1e10*/  SEL R3, R3, RZ, P1 ;  /* 0x000000ff03037207 */ /* 0x000fc60000800000 */
[----:B------:R-:W-:Y:S01]  /*1e20*/  LOP3.LUT R7, R7, UR6, RZ, 0x3c, !PT ;  /* 0x0000000607077c12 */ /* 0x000fe2000f8e3cff */
[----:B------:R-:W-:Y:S07]  /*1e30*/  @P2 BRA `(.L_x_29) ;  /* 0xfffffff800f82947 */ /* 0x000fee000383ffff */
.L_x_22:
[----:B01----:R-:W0:Y:S02]  /*1e40*/  LDC R0, c[0x0][0x28c] ;  /* 0x0000a300ff007b82 */ /* 0x003e240000000800 */
[----:B0-----:R-:W-:-:S13]  /*1e50*/  ISETP.GE.AND P1, PT, R0, 0x1, PT ;  /* 0x000000010000780c */ /* 0x001fda0003f26270 */
[----:B------:R-:W-:Y:S05]  /*1e60*/  @!P1 BRA `(.L_x_30) ;  /* 0x0000000000449947 */ /* 0x000fea0003800000 */
[----:B------:R-:W-:Y:S05]  /*1e70*/  @!P0 BRA `(.L_x_31) ;  /* 0x0000000000048947 */ /* 0x000fea0003800000 */
[----:B------:R-:W-:Y:S01]  /*1e80*/  BPT.TRAP 0x1 ;  /* 0x000000040000795c */ /* 0x000fe20000300000 */
.L_x_31:
[----:B------:R-:W-:-:S13]  /*1e90*/  ISETP.NE.AND P0, PT, R102, RZ, PT ;  /* 0x000000ff6600720c */ /* 0x000fda0003f05270 */
[----:B------:R-:W-:-:S05]  /*1ea0*/  VOTEU.ANY UP0, P0 ;  /* 0x00000000003f7886 */ /* 0x000fca0000000100 */
[----:B------:R-:W-:-:S06]  /*1eb0*/  @UP0 UIADD3 UR4, UR44, UR41, URZ ;  /* 0x000000292c040290 */ /* 0x000fcc000fffe03f */
[----:B------:R-:W-:Y:S02]  /*1ec0*/  IMAD.U32 R4, RZ, RZ, UR4 ;  /* 0x00000004ff047e24 */ /* 0x000fe4000f8e00ff */
[----:B------:R-:W-:Y:S02]  /*1ed0*/  IMAD.U32 R3, RZ, RZ, UR4 ;  /* 0x00000004ff037e24 */ /* 0x000fe4000f8e00ff */
[----:B------:R-:W-:-:S05]  /*1ee0*/  @P0 IMAD.WIDE.U32 R4, R4, -0x33333333, RZ ;  /* 0xcccccccd04040825 */ /* 0x000fca00078e00ff */
[----:B------:R-:W-:-:S05]  /*1ef0*/  @P0 SHF.R.U32.HI R0, RZ, 0x2, R5 ;  /* 0x00000002ff000819 */ /* 0x000fca0000011605 */
[----:B------:R-:W-:-:S04]  /*1f00*/  @P0 IMAD R0, R0, -0x5, R3 ;  /* 0xfffffffb00000824 */ /* 0x000fc800078e0203 */
[----:B------:R-:W-:-:S04]  /*1f10*/  @P0 IMAD R0, R0, 0x8, R6 ;  /* 0x0000000800000824 */ /* 0x000fc800078e0206 */
[----:B------:R-:W-:-:S05]  /*1f20*/  @P0 VIADD R0, R0, 0x28 ;  /* 0x0000002800000836 */ /* 0x000fca0000000000 */
[----:B------:R-:W-:-:S04]  /*1f30*/  @P0 PRMT R0, R19, 0x654, R0 ;  /* 0x0000065413000816 */ /* 0x000fc80000000000 */
[----:B------:R0:W-:Y:S01]  /*1f40*/  @P0 SYNCS.ARRIVE.TRANS64.RED.A1T0 RZ, [R0+URZ], RZ ;  /* 0x000000ff00ff09a7 */ /* 0x0001e2000810043f */
[----:B------:R-:W-:-:S13]  /*1f50*/  ISETP.GT.U32.AND P0, PT, R18, 0x1, PT ;  /* 0x000000011200780c */ /* 0x000fda0003f04070 */
[----:B0-----:R-:W-:Y:S05]  /*1f60*/  @P0 BRA `(.L_x_30) ;  /* 0x0000000000040947 */ /* 0x001fea0003800000 */
[----:B------:R-:W-:Y:S01]  /*1f70*/  BPT.TRAP 0x1 ;  /* 0x000000040000795c */ /* 0x000fe20000300000 */
.L_x_30:
[----:B------:R-:W-:Y:S01]  /*1f80*/  IMAD.SHL.U32 R3, R100, 0x80, RZ ;  /* 0x0000008064037824 */ /* 0x000fe200078e00ff */
[----:B------:R-:W-:Y:S01]  /*1f90*/  UIADD3 UR41, UR43, UR41, URZ ;  /* 0x000000292b297290 */ /* 0x000fe2000fffe03f */
[----:B------:R-:W-:Y:S01]  /*1fa0*/  SHF.R.S32.HI R13, RZ, 0x1f, R99 ;  /* 0x0000001fff0d7819 */ /* 0x000fe20000011463 */
[----:B------:R-:W-:Y:S01]  /*1fb0*/  UISETP.GE.U32.AND UP1, UPT, UR43, 0x5, UPT ;  /* 0x000000052b00788c */ /* 0x000fe2000bf26070 */
[----:B------:R-:W-:Y:S01]  /*1fc0*/  IMAD.SHL.U32 R7, R101, 0x80, RZ ;  /* 0x0000008065077824 */ /* 0x000fe200078e00ff */
[----:B------:R-:W-:Y:S01]  /*1fd0*/  ULDC UR7, c[0x0][0x288] ;  /* 0x0000a20000077ab9 */ /* 0x000fe20000000800 */
[C---:B------:R-:W-:Y:S01]  /*1fe0*/  LOP3.LUT R8, R3.reuse, 0x6, R94, 0xf8, !PT ;  /* 0x0000000603087812 */ /* 0x040fe200078ef85e */
[----:B------:R-:W-:Y:S01]  /*1ff0*/  UISETP.GT.U32.AND UP0, UPT, UR41, 0x4, UPT ;  /* 0x000000042900788c */ /* 0x000fe2000bf04070 */
[----:B------:R-:W-:Y:S01]  /*2000*/  ISETP.GE.AND P0, PT, R3, UR7, PT ;  /* 0x0000000703007c0c */ /* 0x000fe2000bf06270 */
[----:B------:R-:W-:Y:S01]  /*2010*/  ULDC.64 UR4, c[0x0][0x5d0] ;  /* 0x0001740000047ab9 */ /* 0x000fe20000000a00 */
[--C-:B------:R-:W-:Y:S01]  /*2020*/  SHF.R.S32.HI R9, RZ, 0x1f, R8.reuse ;  /* 0x0000001fff097819 */ /* 0x100fe20000011408 */
[----:B------:R-:W-:Y:S01]  /*2030*/  ULDC UR10, c[0x0][0x284] ;  /* 0x0000a100000a7ab9 */ /* 0x000fe20000000800 */
[----:B------:R-:W-:Y:S01]  /*2040*/  IMAD R0, R13, UR4, RZ ;  /* 0x000000040d007c24 */ /* 0x000fe2000f8e02ff */
[----:B------:R-:W-:Y:S01]  /*2050*/  UISETP.LT.U32.AND UP0, UPT, UR43, 0x5, UP0 ;  /* 0x000000052b00788c */ /* 0x000fe20008701070 */
[----:B------:R-:W-:Y:S01]  /*2060*/  ISETP.GE.OR P0, PT, R7, UR10, P0 ;  /* 0x0000000a07007c0c */ /* 0x000fe20008706670 */
[----:B------:R-:W-:Y:S01]  /*2070*/  IMAD.WIDE.U32 R4, R99, UR4, R8 ;  /* 0x0000000463047c25 */ /* 0x000fe2000f8e0008 */
[----:B------:R-:W-:Y:S01]  /*2080*/  ULDC.64 UR8, c[0x0][0x5c8] ;  /* 0x0001720000087ab9 */ /* 0x000fe20000000a00 */
[----:B------:R-:W-:-:S02]  /*2090*/  USEL UR6, URZ, 0x1, !UP0 ;  /* 0x000000013f067887 */ /* 0x000fc4000c000000 */
[----:B------:R-:W-:Y:S01]  /*20a0*/  IMAD R11, R99, UR5, R0 ;  /* 0x00000005630b7c24 */ /* 0x000fe2000f8e0200 */
[----:B------:R-:W-:Y:S01]  /*20b0*/  @UP1 UIMAD.WIDE.U32 UR4, UR41, -0x33333333, URZ ;  /* 0xcccccccd290418a5 */ /* 0x000fe2000f8e003f */
[----:B------:R-:W-:Y:S01]  /*20c0*/  IMAD.WIDE R100, R101, 0x80, R22 ;  /* 0x0000008065647825 */ /* 0x000fe200078e0216 */
[----:B------:R-:W-:Y:S02]  /*20d0*/  ULOP3.LUT UR40, UR40, UR6, URZ, 0x3c, !UPT ;  /* 0x0000000628287292 */ /* 0x000fe4000f8e3c3f */
[----:B------:R-:W-:Y:S01]  /*20e0*/  @UP1 USHF.R.U32.HI UR4, URZ, 0x2, UR5 ;  /* 0x000000023f041899 */ /* 0x000fe20008011605 */
[----:B------:R-:W-:Y:S02]  /*20f0*/  IMAD.IADD R5, R5, 0x1, R11 ;  /* 0x0000000105057824 */ /* 0x000fe400078e020b */
[----:B------:R-:W-:Y:S01]  /*2100*/  IMAD R11, R101, UR8, RZ ;  /* 0x00000008650b7c24 */ /* 0x000fe2000f8e02ff */
[----:B------:R-:W-:Y:S01]  /*2110*/  @UP1 ULOP3.LUT UR40, UR40, 0x1, UR4, 0x78, !UPT ;  /* 0x0000000128281892 */ /* 0x000fe2000f8e7804 */
[----:B------:R-:W-:-:S04]  /*2120*/  IMAD.WIDE.U32 R104, R100, UR8, R4 ;  /* 0x0000000864687c25 */ /* 0x000fc8000f8e0004 */
[----:B------:R-:W-:Y:S02]  /*2130*/  IMAD R11, R100, UR9, R11 ;  /* 0x00000009640b7c24 */ /* 0x000fe4000f8e020b */
[----:B------:R-:W-:Y:S01]  /*2140*/  IMAD.MOV.U32 R0, RZ, RZ, -0x1 ;  /* 0xffffffffff007424 */ /* 0x000fe200078e00ff */
[----:B------:R-:W-:Y:S06]  /*2150*/  @P0 BRA `(.L_x_32) ;  /* 0x0000004000040947 */ /* 0x000fec0003800000 */
[----:B-----5:R-:W-:Y:S01]  /*2160*/  FSETP.NEU.AND P1, PT, R89, RZ, PT ;  /* 0x000000ff5900720b */ /* 0x020fe20003f2d000 */
[----:B------:R-:W-:Y:S01]  /*2170*/  IMAD.IADD R4, R93, 0x1, -R3 ;  /* 0x000000015d047824 */ /* 0x000fe200078e0a03 */
[----:B------:R-:W-:Y:S01]  /*2180*/  BSSY B0, `(.L_x_32) ;  /* 0x00003fe000007945 */ /* 0x000fe20003800000 */
[----:B------:R-:W-:Y:S02]  /*2190*/  IMAD.IADD R3, R98, 0x1, -R7 ;  /* 0x0000000162037824 */ /* 0x000fe400078e0a07 */
[----:B------:R-:W-:Y:S01]  /*21a0*/  IMAD.IADD R115, R105, 0x1, R11 ;  /* 0x0000000169737824 */ /* 0x000fe200078e020b */
[----:B------:R-:W-:-:S04]  /*21b0*/  ISETP.GT.AND P0, PT, R4, RZ, PT ;  /* 0x000000ff0400720c */ /* 0x000fc80003f04270 */
[----:B------:R-:W-:-:S03]  /*21c0*/  ISETP.GT.AND P3, PT, R3, RZ, P0 ;  /* 0x000000ff0300720c */ /* 0x000fc60000764270 */
[----:B------:R-:W-:Y:S10]  /*21d0*/  @!P1 BRA `(.L_x_33) ;  /* 0x0000002c00289947 */ /* 0x000ff40003800000 */
[----:B------:R-:W0:Y:S01]  /*21e0*/  LDC.64 R108, c[0x0][0x5b8] ;  /* 0x00016e00ff6c7b82 */ /* 0x000e220000000a00 */
[----:B------:R-:W-:-:S07]  /*21f0*/  ULDC.64 UR4, c[0x0][0x5c0] ;  /* 0x0001700000047ab9 */ /* 0x000fce0000000a00 */
[----:B------:R-:W1:Y:S08]  /*2200*/  LDC.64 R110, c[0x0][0x5b0] ;  /* 0x00016c00ff6e7b82 */ /* 0x000e700000000a00 */
[----:B------:R-:W2:Y:S01]  /*2210*/  LDC.64 R112, c[0x0][0x5a8] ;  /* 0x00016a00ff707b82 */ /* 0x000ea20000000a00 */
[-C--:B0-----:R-:W-:Y:S02]  /*2220*/  IMAD R6, R13, R108.reuse, RZ ;  /* 0x0000006c0d067224 */ /* 0x081fe400078e02ff */
[----:B------:R-:W-:-:S04]  /*2230*/  IMAD.WIDE.U32 R106, R99, R108, R8 ;  /* 0x0000006c636a7225 */ /* 0x000fc800078e0008 */
[----:B------:R-:W-:Y:S02]  /*2240*/  IMAD R105, R99, R109, R6 ;  /* 0x0000006d63697224 */ /* 0x000fe400078e0206 */
[-C--:B-1----:R-:W-:Y:S02]  /*2250*/  IMAD R5, R101, R110.reuse, RZ ;  /* 0x0000006e65057224 */ /* 0x082fe400078e02ff */
[----:B------:R-:W-:Y:S02]  /*2260*/  IMAD.IADD R13, R107, 0x1, R105 ;  /* 0x000000016b0d7824 */ /* 0x000fe400078e0269 */
[----:B------:R-:W-:Y:S02]  /*2270*/  IMAD.MOV.U32 R12, RZ, RZ, R106 ;  /* 0x000000ffff0c7224 */ /* 0x000fe400078e006a */
[C---:B------:R-:W-:Y:S02]  /*2280*/  IMAD R109, R100.reuse, R111, R5 ;  /* 0x0000006f646d7224 */ /* 0x040fe400078e0205 */
[----:B------:R-:W-:-:S04]  /*2290*/  IMAD.WIDE.U32 R6, R100, R110, R12 ;  /* 0x0000006e64067225 */ /* 0x000fc800078e000c */
[----:B------:R-:W-:Y:S01]  /*22a0*/  IMAD.IADD R5, R7, 0x1, R109 ;  /* 0x0000000107057824 */ /* 0x000fe200078e026d */
[----:B--2---:R-:W-:-:S04]  /*22b0*/  LEA R14, P1, R6, R112, 0x1 ;  /* 0x00000070060e7211 */ /* 0x004fc800078208ff */
[----:B------:R-:W-:-:S05]  /*22c0*/  LEA.HI.X R15, R6, R113, R5, 0x1, P1 ;  /* 0x00000071060f7211 */ /* 0x000fca00008f0c05 */
[----:B------:R0:W2:Y:S01]  /*22d0*/  @P3 LDG.E.LTC128B.U16 R5, desc[UR38][R14.64] ;  /* 0x000000260e053981 */ /* 0x0000a2000c1e1520 */
[----:B------:R-:W-:Y:S01]  /*22e0*/  IMAD.WIDE.U32 R6, R100, R110, R8 ;  /* 0x0000006e64067225 */ /* 0x000fe200078e0008 */
[----:B------:R-:W-:Y:S03]  /*22f0*/  BSSY B1, `(.L_x_34) ;  /* 0x0000013000017945 */ /* 0x000fe60003800000 */
[----:B------:R-:W-:Y:S02]  /*2300*/  IMAD.IADD R7, R109, 0x1, R7 ;  /* 0x000000016d077824 */ /* 0x000fe400078e0207 */
[----:B------:R-:W-:Y:S01]  /*2310*/  IMAD.WIDE.U32 R20, R99, R108, R6 ;  /* 0x0000006c63147225 */ /* 0x000fe200078e0006 */
[----:B0-----:R-:W-:-:S03]  /*2320*/  SHF.L.U64.HI R15, R110, 0x3, R111 ;  /* 0x000000036e0f7819 */ /* 0x001fc6000001026f */
[----:B------:R-:W-:Y:S01]  /*2330*/  IMAD.IADD R7, R105, 0x1, R21 ;  /* 0x0000000169077824 */ /* 0x000fe200078e0215 */
[----:B------:R-:W-:Y:S01]  /*2340*/  LEA R6, P4, R20, R112, 0x1 ;  /* 0x0000007014067211 */ /* 0x000fe200078808ff */
[----:B------:R-:W-:-:S03]  /*2350*/  IMAD.SHL.U32 R14, R110, 0x8, RZ ;  /* 0x000000086e0e7824 */ /* 0x000fc600078e00ff */
[----:B------:R-:W-:Y:S01]  /*2360*/  LEA.HI.X R7, R20, R113, R7, 0x1, P4 ;  /* 0x0000007114077211 */ /* 0x000fe200020f0c07 */
[----:B--2---:R-:W-:-:S05]  /*2370*/  HADD2.F32 R10, -RZ, R5.H0_H0 ;  /* 0x20000005ff0a7230 */ /* 0x004fca0000004100 */
[----:B------:R-:W-:Y:S01]  /*2380*/  FMUL R11, R10, R89 ;  /* 0x000000590a0b7220 */ /* 0x000fe20000400000 */
[----:B------:R-:W-:-:S03]  /*2390*/  LEA R10, P1, R104, UR4, 0x1 ;  /* 0x00000004680a7c11 */ /* 0x000fc6000f8208ff */
[----:B------:R-:W-:Y:S01]  /*23a0*/  FFMA R24, R24, R88, R11 ;  /* 0x0000005818187223 */ /* 0x000fe2000000000b */
[----:B------:R-:W-:Y:S02]  /*23b0*/  LEA.HI.X R11, R104, UR5, R115, 0x1, P1 ;  /* 0x00000005680b7c11 */ /* 0x000fe400088f0c73 */
[----:B------:R-:W-:Y:S02]  /*23c0*/  ISETP.GT.AND P1, PT, R4, 0x1, PT ;  /* 0x000000010400780c */ /* 0x000fe40003f24270 */
[----:B------:R-:W-:Y:S02]  /*23d0*/  F2FP.F16.F32.PACK_AB R24, RZ, R24 ;  /* 0x00000018ff18723e */ /* 0x000fe400000000ff */
[----:B------:R-:W-:-:S03]  /*23e0*/  ISETP.GT.AND P2, PT, R3, RZ, P1 ;  /* 0x000000ff0300720c */ /* 0x000fc60000f44270 */
[----:B------:R0:W-:Y:S10]  /*23f0*/  @P3 STG.E.U16 desc[UR38][R10.64], R24 ;  /* 0x000000180a003986 */ /* 0x0001f4000c101526 */
[----:B------:R-:W-:Y:S05]  /*2400*/  @!P2 BRA `(.L_x_35) ;  /* 0x000000000004a947 */ /* 0x000fea0003800000 */
[----:B------:R1:W5:Y:S02]  /*2410*/  LDG.E.LTC128B.U16 R5, desc[UR38][R6.64+0x2] ;  /* 0x0000022606057981 */ /* 0x000364000c1e1520 */
.L_x_35:
[----:B------:R-:W-:Y:S05]  /*2420*/  BSYNC B1 ;  /* 0x0000000000017941 */ /* 0x000fea0003800000 */
.L_x_34:
[----:B-----5:R-:W-:Y:S01]  /*2430*/  HADD2.F32 R12, -RZ, R5.H0_H0 ;  /* 0x20000005ff0c7230 */ /* 0x020fe20000004100 */
[----:B------:R-:W-:Y:S01]  /*2440*/  ISETP.GT.AND P0, PT, R3, 0x8, P0 ;  /* 0x000000080300780c */ /* 0x000fe20000704270 */
[----:B------:R-:W-:Y:S01]  /*2450*/  IMAD.WIDE.U32 R20, R100, R110, R14 ;  /* 0x0000006e64147225 */ /* 0x000fe200078e000e */
[----:B0-----:R-:W-:-:S03]  /*2460*/  PRMT R24, R5, 0x7610, R24 ;  /* 0x0000761005187816 */ /* 0x001fc60000000018 */
[----:B------:R-:W-:Y:S01]  /*2470*/  FMUL R12, R12, R89 ;  /* 0x000000590c0c7220 */ /* 0x000fe20000400000 */
[----:B------:R-:W-:Y:S01]  /*2480*/  IMAD.IADD R109, R109, 0x1, R21 ;  /* 0x000000016d6d7824 */ /* 0x000fe200078e0215 */
[----:B------:R-:W-:Y:S02]  /*2490*/  IADD3 R106, P3, R106, R20, RZ ;  /* 0x000000146a6a7210 */ /* 0x000fe40007f7e0ff */
[----:B------:R-:W-:-:S03]  /*24a0*/  FFMA R12, R25, R88, R12 ;  /* 0x00000058190c7223 */ /* 0x000fc6000000000c */
[----:B------:R-:W-:Y:S01]  /*24b0*/  IMAD.X R13, R109, 0x1, R13, P3 ;  /* 0x000000016d0d7824 */ /* 0x000fe200018e060d */
[C---:B------:R-:W-:Y:S02]  /*24c0*/  LEA R14, P3, R106.reuse, R112, 0x1 ;  /* 0x000000706a0e7211 */ /* 0x040fe400078608ff */
[----:B------:R-:W-:Y:S02]  /*24d0*/  F2FP.F16.F32.PACK_AB R12, RZ, R12 ;  /* 0x0000000cff0c723e */ /* 0x000fe400000000ff */
[----:B------:R-:W-:Y:S02]  /*24e0*/  LEA.HI.X R15, R106, R113, R13, 0x1, P3 ;  /* 0x000000716a0f7211 */ /* 0x000fe400018f0c0d */
[----:B------:R-:W-:-:S05]  /*24f0*/  PRMT R21, R12, 0x7610, R21 ;  /* 0x000076100c157816 */ /* 0x000fca0000000015 */
[----:B------:R0:W-:Y:S04]  /*2500*/  @P2 STG.E.U16 desc[UR38][R10.64+0x2], R21 ;  /* 0x000002150a002986 */ /* 0x0001e8000c101526 */
[----:B------:R-:W2:Y:S01]  /*2510*/  @P0 LDG.E.LTC128B.U16 R24, desc[UR38][R14.64] ;  /* 0x000000260e180981 */ /* 0x000ea2000c1e1520 */
[----:B------:R-:W-:Y:S01]  /*2520*/  IADD3 R20, P2, R8, R20, RZ ;  /* 0x0000001408147210 */ /* 0x000fe20007f5e0ff */
[----:B------:R-:W-:Y:S01]  /*2530*/  BSSY B1, `(.L_x_36) ;  /* 0x0000011000017945 */ /* 0x000fe20003800000 */
[C---:B------:R-:W-:Y:S02]  /*2540*/  SHF.L.U64.HI R13, R90.reuse, 0x1, R91 ;  /* 0x000000015a0d7819 */ /* 0x040fe4000001025b */
[----:B------:R-:W-:Y:S01]  /*2550*/  ISETP.GT.AND P1, PT, R3, 0x8, P1 ;  /* 0x000000080300780c */ /* 0x000fe20000f24270 */
[----:B0-----:R-:W-:Y:S01]  /*2560*/  IMAD.X R21, R9, 0x1, R109, P2 ;  /* 0x0000000109157824 */ /* 0x001fe200010e066d */
[----:B------:R-:W-:Y:S01]  /*2570*/  LEA R12, P2, R90, R10, 0x1 ;  /* 0x0000000a5a0c7211 */ /* 0x000fe200078408ff */
[----:B------:R-:W-:-:S04]  /*2580*/  IMAD.WIDE.U32 R20, R99, R108, R20 ;  /* 0x0000006c63147225 */ /* 0x000fc800078e0014 */
[----:B------:R-:W-:Y:S02]  /*2590*/  IMAD.X R13, R13, 0x1, R11, P2 ;  /* 0x000000010d0d7824 */ /* 0x000fe400010e060b */
[----:B------:R-:W-:Y:S02]  /*25a0*/  IMAD.IADD R9, R105, 0x1, R21 ;  /* 0x0000000169097824 */ /* 0x000fe400078e0215 */
[----:B--2---:R-:W-:-:S05]  /*25b0*/  HADD2.F32 R8, -RZ, R24.H0_H0 ;  /* 0x20000018ff087230 */ /* 0x004fca0000004100 */
[----:B------:R-:W-:Y:S01]  /*25c0*/  FMUL R5, R8, R89 ;  /* 0x0000005908057220 */ /* 0x000fe20000400000 */
[----:B------:R-:W-:-:S03]  /*25d0*/  LEA R8, P3, R20, R112, 0x1 ;  /* 0x0000007014087211 */ /* 0x000fc600078608ff */
[----:B------:R-:W-:Y:S01]  /*25e0*/  FFMA R5, R26, R88, R5 ;  /* 0x000000581a057223 */ /* 0x000fe20000000005 */
[----:B------:R-:W-:-:S04]  /*25f0*/  LEA.HI.X R9, R20, R113, R9, 0x1, P3 ;  /* 0x0000007114097211 */ /* 0x000fc800018f0c09 */
[----:B------:R-:W-:-:S05]  /*2600*/  F2FP.F16.F32.PACK_AB R5, RZ, R5 ;  /* 0x00000005ff05723e */ /* 0x000fca00000000ff */
[----:B------:R0:W-:Y:S01]  /*2610*/  @P0 STG.E.U16 desc[UR38][R12.64], R5 ;  /* 0x000000050c000986 */ /* 0x0001e2000c101526 */
[----:B------:R-:W-:Y:S05]  /*2620*/  @!P1 BRA `(.L_x_37) ;  /* 0x0000000000049947 */ /* 0x000fea0003800000 */
[----:B------:R2:W5:Y:S02]  /*2630*/  LDG.E.LTC128B.U16 R24, desc[UR38][R8.64+0x2] ;  /* 0x0000022608187981 */ /* 0x000564000c1e1520 */
.L_x_37:
[----:B------:R-:W-:Y:S05]  /*2640*/  BSYNC B1 ;  /* 0x0000000000017941 */ /* 0x000fea0003800000 */
.L_x_36:
[----:B-----5:R-:W-:Y:S01]  /*2650*/  HADD2.F32 R14, -RZ, R24.H0_H0 ;  /* 0x20000018ff0e7230 */ /* 0x020fe20000004100 */
[----:B------:R-:W-:Y:S01]  /*2660*/  ISETP.GT.AND P0, PT, R4, 0x8, PT ;  /* 0x000000080400780c */ /* 0x000fe20003f04270 */
[----:B------:R-:W-:Y:S03]  /*2670*/  BSSY B1, `(.L_x_38) ;  /* 0x0000008000017945 */ /* 0x000fe60003800000 */
[----:B------:R-:W-:Y:S01]  /*2680*/  FMUL R14, R14, R89 ;  /* 0x000000590e0e7220 */ /* 0x000fe20000400000 */
[----:B------:R-:W-:-:S03]  /*2690*/  ISETP.GT.AND P2, PT, R3, RZ, P0 ;  /* 0x000000ff0300720c */ /* 0x000fc60000744270 */
[----:B------:R-:W-:-:S05]  /*26a0*/  FFMA R14, R27, R88, R14 ;  /* 0x000000581b0e7223 */ /* 0x000fca000000000e */
[----:B------:R-:W-:-:S05]  /*26b0*/  F2FP.F16.F32.PACK_AB R14, RZ, R14 ;  /* 0x0000000eff0e723e */ /* 0x000fca00000000ff */
[----:B------:R3:W-:Y:S01]  /*26c0*/  @P1 STG.E.U16 desc[UR38][R12.64+0x2], R14 ;  /* 0x0000020e0c001986 */ /* 0x0007e2000c101526 */
[----:B------:R-:W-:Y:S05]  /*26d0*/  @!P2 BRA `(.L_x_39) ;  /* 0x000000000004a947 */ /* 0x000fea0003800000 */
[----:B------:R4:W5:Y:S02]  /*26e0*/  LDG.E.LTC128B.U16 R24, desc[UR38][R6.64+0x10] ;  /* 0x0000102606187981 */ /* 0x000964000c1e1520 */
.L_x_39:
[----:B------:R-:W-:Y:S05]  /*26f0*/  BSYNC B1 ;  /* 0x0000000000017941 */ /* 0x000fea0003800000 */
.L_x_38:
[----:B---3-5:R-:W-:Y:S01]  /*2700*/  HADD2.F32 R14, -RZ, R24.H0_H0 ;  /* 0x20000018ff0e7230 */ /* 0x028fe20000004100 */
[----:B------:R-:W-:Y:S01]  /*2710*/  ISETP.GT.AND P1, PT, R4, 0x9, PT ;  /* 0x000000090400780c */ /* 0x000fe20003f24270 */
[----:B------:R-:W-:Y:S03]  /*2720*/  BSSY B1, `(.L_x_40) ;  /* 0x0000008000017945 */ /* 0x000fe60003800000 */
[----:B0-----:R-:W-:Y:S01]  /*2730*/  FMUL R5, R14, R89 ;  /* 0x000000590e057220 */ /* 0x001fe20000400000 */
[----:B------:R-:W-:-:S03]  /*2740*/  ISETP.GT.AND P3, PT, R3, RZ, P1 ;  /* 0x000000ff0300720c */ /* 0x000fc60000f64270 */
[----:B------:R-:W-:-:S05]  /*2750*/  FFMA R5, R28, R88, R5 ;  /* 0x000000581c057223 */ /* 0x000fca0000000005 */
[----:B------:R-:W-:-:S05]  /*2760*/  F2FP.F16.F32.PACK_AB R5, RZ, R5 ;  /* 0x00000005ff05723e */ /* 0x000fca00000000ff */
[----:B------:R0:W-:Y:S01]  /*2770*/  @P2 STG.E.U16 desc[UR38][R10.64+0x10], R5 ;  /* 0x000010050a002986 */ /* 0x0001e2000c101526 */
[----:B------:R-:W-:Y:S05]  /*2780*/  @!P3 BRA `(.L_x_41) ;  /* 0x000000000004b947 */ /* 0x000fea0003800000 */
[----:B------:R3:W5:Y:S02]  /*2790*/  LDG.E.LTC128B.U16 R24, desc[UR38][R6.64+0x12] ;  /* 0x0000122606187981 */ /* 0x000764000c1e1520 */
.L_x_41:
[----:B------:R-:W-:Y:S05]  /*27a0*/  BSYNC B1 ;  /* 0x0000000000017941 */ /* 0x000fea0003800000 */
.L_x_40:
[----:B-----5:R-:W-:Y:S01]  /*27b0*/  HADD2.F32 R14, -RZ, R24.H0_H0 ;  /* 0x20000018ff0e7230 */ /* 0x020fe20000004100 */
[----:B------:R-:W-:Y:S01]  /*27c0*/  ISETP.GT.AND P0, PT, R3, 0x8, P0 ;  /* 0x000000080300780c */ /* 0x000fe20000704270 */
[----:B------:R-:W-:Y:S03]  /*27d0*/  BSSY B1, `(.L_x_42) ;  /* 0x0000007000017945 */ /* 0x000fe60003800000 */
[----:B------:R-:W-:-:S04]  /*27e0*/  FMUL R14, R14, R89 ;  /* 0x000000590e0e7220 */ /* 0x000fc80000400000 */
[----:B------:R-:W-:-:S05]  /*27f0*/  FFMA R14, R29, R88, R14 ;  /* 0x000000581d0e7223 */ /* 0x000fca000000000e */
[----:B------:R-:W-:-:S05]  /*2800*/  F2FP.F16.F32.PACK_AB R14, RZ, R14 ;  /* 0x0000000eff0e723e */ /* 0x000fca00000000ff */
[----:B------:R0:W-:Y:S01]  /*2810*/  @P3 STG.E.U16 desc[UR38][R10.64+0x12], R14 ;  /* 0x0000120e0a003986 */ /* 0x0001e2000c101526 */
[----:B------:R-:W-:Y:S05]  /*2820*/  @!P0 BRA `(.L_x_43) ;  /* 0x0000000000048947 */ /* 0x000fea0003800000 */
[----:B------:R0:W5:Y:S02]  /*2830*/  LDG.E.LTC128B.U16 R24, desc[UR38][R8.64+0x10] ;  /* 0x0000102608187981 */ /* 0x000164000c1e1520 */
.L_x_43:
[----:B------:R-:W-:Y:S05]  /*2840*/  BSYNC B1 ;  /* 0x0000000000017941 */ /* 0x000fea0003800000 */
.L_x_42:
[----:B0----5:R-:W-:Y:S01]  /*2850*/  HADD2.F32 R14, -RZ, R24.H0_H0 ;  /* 0x20000018ff0e7230 */ /* 0x021fe20000004100 */
        /* <DEDUP_REMOVED lines=8> */
.L_x_45:
[----:B------:R-:W-:Y:S05]  /*28e0*/  BSYNC B1 ;  /* 0x0000000000017941 */ /* 0x000fea0003800000 */
.L_x_44:
        /* <DEDUP_REMOVED lines=10> */
.L_x_47:
[----:B------:R-:W-:Y:S05]  /*2990*/  BSYNC B1 ;  /* 0x0000000000017941 */ /* 0x000fea0003800000 */
.L_x_46:
[----:B0----5:R-:W-:Y:S01]  /*29a0*/  HADD2.F32 R14, -RZ, R24.H0_H0 ;  /* 0x20000018ff0e7230 */ /* 0x021fe20000004100 */
        /* <DEDUP_REMOVED lines=9> */
.L_x_49:
[----:B------:R-:W-:Y:S05]  /*2a40*/  BSYNC B1 ;  /* 0x0000000000017941 */ /* 0x000fea0003800000 */
.L_x_48:
        /* <DEDUP_REMOVED lines=9> */
.L_x_51:
[----:B------:R-:W-:Y:S05]  /*2ae0*/  BSYNC B1 ;  /* 0x0000000000017941 */ /* 0x000fea0003800000 */
.L_x_50:
        /* <DEDUP_REMOVED lines=9> */
.L_x_53:
[----:B------:R-:W-:Y:S05]  /*2b80*/  BSYNC B1 ;  /* 0x0000000000017941 */ /* 0x000fea0003800000 */
.L_x_52:
        /* <DEDUP_REMOVED lines=10> */
.L_x_55:
[----:B------:R-:W-:Y:S05]  /*2c30*/  BSYNC B1 ;  /* 0x0000000000017941 */ /* 0x000fea0003800000 */
.L_x_54:
        /* <DEDUP_REMOVED lines=10> */
.L_x_57:
[----:B------:R-:W-:Y:S05]  /*2ce0*/  BSYNC B1 ;  /* 0x0000000000017941 */ /* 0x000fea0003800000 */
.L_x_56:
        /* <DEDUP_REMOVED lines=9> */
.L_x_59:
[----:B------:R-:W-:Y:S05]  /*2d80*/  BSYNC B1 ;  /* 0x0000000000017941 */ /* 0x000fea0003800000 */
.L_x_58:
        /* <DEDUP_REMOVED lines=9> */
.L_x_61:
[----:B------:R-:W-:Y:S05]  /*2e20*/  BSYNC B1 ;  /* 0x0000000000017941 */ /* 0x000fea0003800000 */
.L_x_60:
        /* <DEDUP_REMOVED lines=10> */
.L_x_63:
[----:B------:R-:W-:Y:S05]  /*2ed0*/  BSYNC B1 ;  /* 0x0000000000017941 */ /* 0x000fea0003800000 */
.L_x_62:
        /* <DEDUP_REMOVED lines=10> */
.L_x_65:
[----:B------:R-:W-:Y:S05]  /*2f80*/  BSYNC B1 ;  /* 0x0000000000017941 */ /* 0x000fea0003800000 */
.L_x_64:
        /* <DEDUP_REMOVED lines=9> */
.L_x_67:
[----:B------:R-:W-:Y:S05]  /*3020*/  BSYNC B1 ;  /* 0x0000000000017941 */ /* 0x000fea0003800000 */
.L_x_66:
        /* <DEDUP_REMOVED lines=9> */
.L_x_69:
[----:B------:R-:W-:Y:S05]  /*30c0*/  BSYNC B1 ;  /* 0x0000000000017941 */ /* 0x000fea0003800000 */
.L_x_68:
        /* <DEDUP_REMOVED lines=10> */
.L_x_71:
[----:B------:R-:W-:Y:S05]  /*3170*/  BSYNC B1 ;  /* 0x0000000000017941 */ /* 0x000fea0003800000 */
.L_x_70:
        /* <DEDUP_REMOVED lines=10> */
.L_x_73:
[----:B------:R-:W-:Y:S05]  /*3220*/  BSYNC B1 ;  /* 0x0000000000017941 */ /* 0x000fea0003800000 */
.L_x_72:
        /* <DEDUP_REMOVED lines=9> */
.L_x_75:
[----:B------:R-:W-:Y:S05]  /*32c0*/  BSYNC B1 ;  /* 0x0000000000017941 */ /* 0x000fea0003800000 */
.L_x_74:
        /* <DEDUP_REMOVED lines=9> */
.L_x_77:
[----:B------:R-:W-:Y:S05]  /*3360*/  BSYNC B1 ;  /* 0x0000000000017941 */ /* 0x000fea0003800000 */
.L_x_76:
        /* <DEDUP_REMOVED lines=10> */
.L_x_79:
[----:B------:R-:W-:Y:S05]  /*3410*/  BSYNC B1 ;  /* 0x0000000000017941 */ /* 0x000fea0003800000 */
.L_x_78:
        /* <DEDUP_REMOVED lines=10> */
.L_x_81:
[----:B------:R-:W-:Y:S05]  /*34c0*/  BSYNC B1 ;  /* 0x0000000000017941 */ /* 0x000fea0003800000 */
.L_x_80:
        /* <DEDUP_REMOVED lines=9> */
.L_x_83:
[----:B------:R-:W-:Y:S05]  /*3560*/  BSYNC B1 ;  /* 0x0000000000017941 */ /* 0x000fea0003800000 */
.L_x_82:
        /* <DEDUP_REMOVED lines=9> */
.L_x_85:
[----:B------:R-:W-:Y:S05]  /*3600*/  BSYNC B1 ;  /* 0x0000000000017941 */ /* 0x000fea0003800000 */
.L_x_84:
        /* <DEDUP_REMOVED lines=10> */
.L_x_87:
[----:B------:R-:W-:Y:S05]  /*36b0*/  BSYNC B1 ;  /* 0x0000000000017941 */ /* 0x000fea0003800000 */
.L_x_86:
        /* <DEDUP_REMOVED lines=10> */
.L_x_89:
[----:B------:R-:W-:Y:S05]  /*3760*/  BSYNC B1 ;  /* 0x0000000000017941 */ /* 0x000fea0003800000 */
.L_x_88:
        /* <DEDUP_REMOVED lines=9> */
.L_x_91:
[----:B------:R-:W-:Y:S05]  /*3800*/  BSYNC B1 ;  /* 0x0000000000017941 */ /* 0x000fea0003800000 */
.L_x_90:
        /* <DEDUP_REMOVED lines=9> */
.L_x_93:
[----:B------:R-:W-:Y:S05]  /*38a0*/  BSYNC B1 ;  /* 0x0000000000017941 */ /* 0x000fea0003800000 */
.L_x_92:
        /* <DEDUP_REMOVED lines=10> */
.L_x_95:
[----:B------:R-:W-:Y:S05]  /*3950*/  BSYNC B1 ;  /* 0x0000000000017941 */ /* 0x000fea0003800000 */
.L_x_94:
        /* <DEDUP_REMOVED lines=10> */
.L_x_97:
[----:B------:R-:W-:Y:S05]  /*3a00*/  BSYNC B1 ;  /* 0x0000000000017941 */ /* 0x000fea0003800000 */
.L_x_96:
        /* <DEDUP_REMOVED lines=9> */
.L_x_99:
[----:B------:R-:W-:Y:S05]  /*3aa0*/  BSYNC B1 ;  /* 0x0000000000017941 */ /* 0x000fea0003800000 */
.L_x_98:
        /* <DEDUP_REMOVED lines=9> */
.L_x_101:
[----:B------:R-:W-:Y:S05]  /*3b40*/  BSYNC B1 ;  /* 0x0000000000017941 */ /* 0x000fea0003800000 */
.L_x_100:
        /* <DEDUP_REMOVED lines=10> */
.L_x_103:
[----:B------:R-:W-:Y:S05]  /*3bf0*/  BSYNC B1 ;  /* 0x0000000000017941 */ /* 0x000fea0003800000 */
.L_x_102:
        /* <DEDUP_REMOVED lines=10> */
.L_x_105:
[----:B------:R-:W-:Y:S05]  /*3ca0*/  BSYNC B1 ;  /* 0x0000000000017941 */ /* 0x000fea0003800000 */
.L_x_104:
        /* <DEDUP_REMOVED lines=9> */
.L_x_107:
[----:B------:R-:W-:Y:S05]  /*3d40*/  BSYNC B1 ;  /* 0x0000000000017941 */ /* 0x000fea0003800000 */
.L_x_106:
        /* <DEDUP_REMOVED lines=9> */
.L_x_109:
[----:B------:R-:W-:Y:S05]  /*3de0*/  BSYNC B1 ;  /* 0x0000000000017941 */ /* 0x000fea0003800000 */
.L_x_108:
        /* <DEDUP_REMOVED lines=10> */
.L_x_111:
[----:B------:R-:W-:Y:S05]  /*3e90*/  BSYNC B1 ;  /* 0x0000000000017941 */ /* 0x000fea0003800000 */
.L_x_110:
        /* <DEDUP_REMOVED lines=10> */
.L_x_113:
[----:B------:R-:W-:Y:S05]  /*3f40*/  BSYNC B1 ;  /* 0x0000000000017941 */ /* 0x000fea0003800000 */
.L_x_112:
        /* <DEDUP_REMOVED lines=9> */
.L_x_115:
[----:B------:R-:W-:Y:S05]  /*3fe0*/  BSYNC B1 ;  /* 0x0000000000017941 */ /* 0x000fea0003800000 */
.L_x_114:
        /* <DEDUP_REMOVED lines=9> */
.L_x_117:
[----:B------:R-:W-:Y:S05]  /*4080*/  BSYNC B1 ;  /* 0x0000000000017941 */ /* 0x000fea0003800000 */
.L_x_116:
        /* <DEDUP_REMOVED lines=10> */
.L_x_119:
[----:B------:R-:W-:Y:S05]  /*4130*/  BSYNC B1 ;  /* 0x0000000000017941 */ /* 0x000fea0003800000 */
.L_x_118:
        /* <DEDUP_REMOVED lines=10> */
.L_x_121:
[----:B------:R-:W-:Y:S05]  /*41e0*/  BSYNC B1 ;  /* 0x0000000000017941 */ /* 0x000fea0003800000 */
.L_x_120:
        /* <DEDUP_REMOVED lines=9> */
.L_x_123:
[----:B------:R-:W-:Y:S05]  /*4280*/  BSYNC B1 ;  /* 0x0000000000017941 */ /* 0x000fea0003800000 */
.L_x_122:
        /* <DEDUP_REMOVED lines=9> */
.L_x_125:
[----:B------:R-:W-:Y:S05]  /*4320*/  BSYNC B1 ;  /* 0x0000000000017941 */ /* 0x000fea0003800000 */
.L_x_124:
        /* <DEDUP_REMOVED lines=10> */
.L_x_127:
[----:B------:R-:W-:Y:S05]  /*43d0*/  BSYNC B1 ;  /* 0x0000000000017941 */ /* 0x000fea0003800000 */
.L_x_126:
        /* <DEDUP_REMOVED lines=10> */
.L_x_129:
[----:B------:R-:W-:Y:S05]  /*4480*/  BSYNC B1 ;  /* 0x0000000000017941 */ /* 0x000fea0003800000 */
.L_x_128:
        /* <DEDUP_REMOVED lines=9> */
.L_x_131:
[----:B------:R-:W-:Y:S05]  /*4520*/  BSYNC B1 ;  /* 0x0000000000017941 */ /* 0x000fea0003800000 */
.L_x_130:
        /* <DEDUP_REMOVED lines=9> */
.L_x_133:
[----:B------:R-:W-:Y:S05]  /*45c0*/  BSYNC B1 ;  /* 0x0000000000017941 */ /* 0x000fea0003800000 */
.L_x_132:
        /* <DEDUP_REMOVED lines=10> */
.L_x_135:
[----:B------:R-:W-:Y:S05]  /*4670*/  BSYNC B1 ;  /* 0x0000000000017941 */ /* 0x000fea0003800000 */
.L_x_134:
        /* <DEDUP_REMOVED lines=10> */
.L_x_137:
[----:B------:R-:W-:Y:S05]  /*4720*/  BSYNC B1 ;  /* 0x0000000000017941 */ /* 0x000fea0003800000 */
.L_x_136:
        /* <DEDUP_REMOVED lines=9> */
.L_x_139:
[----:B------:R-:W-:Y:S05]  /*47c0*/  BSYNC B1 ;  /* 0x0000000000017941 */ /* 0x000fea0003800000 */
.L_x_138:
        /* <DEDUP_REMOVED lines=9> */
.L_x_141:
[----:B------:R-:W-:Y:S05]  /*4860*/  BSYNC B1 ;  /* 0x0000000000017941 */ /* 0x000fea0003800000 */
.L_x_140:
        /* <DEDUP_REMOVED lines=10> */
.L_x_143:
[----:B------:R-:W-:Y:S05]  /*4910*/  BSYNC B1 ;  /* 0x0000000000017941 */ /* 0x000fea0003800000 */
.L_x_142:
        /* <DEDUP_REMOVED lines=10> */
.L_x_145:
[----:B------:R-:W-:Y:S05]  /*49c0*/  BSYNC B1 ;  /* 0x0000000000017941 */ /* 0x000fea0003800000 */
.L_x_144:
        /* <DEDUP_REMOVED lines=9> */
.L_x_147:
[----:B------:R-:W-:Y:S05]  /*4a60*/  BSYNC B1 ;  /* 0x0000000000017941 */ /* 0x000fea0003800000 */
.L_x_146:
        /* <DEDUP_REMOVED lines=9> */
.L_x_149:
[----:B------:R-:W-:Y:S05]  /*4b00*/  BSYNC B1 ;  /* 0x0000000000017941 */ /* 0x000fea0003800000 */
.L_x_148:
        /* <DEDUP_REMOVED lines=10> */
.L_x_151:
[----:B------:R-:W-:Y:S05]  /*4bb0*/  BSYNC B1 ;  /* 0x0000000000017941 */ /* 0x000fea0003800000 */
.L_x_150:
[----:B0----5:R-:W-:Y:S01]  /*4bc0*/  HADD2.F32 R14, -RZ, R24.H0_H0 ;  /* 0x20000018ff0e7230 */ /* 0x021fe20000004100 */
[----:B------:R-:W-:Y:S01]  /*4bd0*/  ISETP.GT.AND P1, PT, R4, 0x79, PT ;  /* 0x000000790400780c */ /* 0x000fe20003f24270 */
[----:B------:R-:W-:Y:S01]  /*4be0*/  @P2 IMAD.MOV.U32 R4, RZ, RZ, R10 ;  /* 0x000000ffff042224 */ /* 0x000fe200078e000a */
[----:B------:R-:W-:Y:S02]  /*4bf0*/  BSSY B1, `(.L_x_152) ;  /* 0x000000a000017945 */ /* 0x000fe40003800000 */
[----:B------:R-:W-:Y:S01]  /*4c00*/  FMUL R5, R14, R89 ;  /* 0x000000590e057220 */ /* 0x000fe20000400000 */
[----:B------:R-:W-:-:S03]  /*4c10*/  ISETP.GT.AND P3, PT, R3, RZ, P1 ;  /* 0x000000ff0300720c */ /* 0x000fc60000f64270 */
[----:B------:R-:W-:-:S05]  /*4c20*/  FFMA R5, R84, R88, R5 ;  /* 0x0000005854057223 */ /* 0x000fca0000000005 */
[----:B------:R-:W-:-:S04]  /*4c30*/  F2FP.F16.F32.PACK_AB R5, RZ, R5 ;  /* 0x00000005ff05723e */ /* 0x000fc800000000ff */
[----:B------:R-:W-:Y:S01]  /*4c40*/  PRMT R14, R5, 0x7610, R14 ;  /* 0x00007610050e7816 */ /* 0x000fe2000000000e */
[----:B------:R-:W-:-:S05]  /*4c50*/  @P2 IMAD.MOV.U32 R5, RZ, RZ, R11 ;  /* 0x000000ffff052224 */ /* 0x000fca00078e000b */
[----:B------:R0:W-:Y:S01]  /*4c60*/  @P2 STG.E.U16 desc[UR38][R4.64+0xf0], R14 ;  /* 0x0000f00e04002986 */ /* 0x0001e2000c101526 */
[----:B------:R-:W-:Y:S05]  /*4c70*/  @!P3 BRA `(.L_x_153) ;  /* 0x000000000004b947 */ /* 0x000fea0003800000 */
[----:B------:R0:W5:Y:S02]  /*4c80*/  LDG.E.LTC128B.U16 R24, desc[UR38][R6.64+0xf2] ;  /* 0x0000f22606187981 */ /* 0x000164000c1e1520 */
.L_x_153:
[----:B------:R-:W-:Y:S05]  /*4c90*/  BSYNC B1 ;  /* 0x0000000000017941 */ /* 0x000fea0003800000 */
.L_x_152:
        /* <DEDUP_REMOVED lines=9> */
.L_x_155:
[----:B------:R-:W-:Y:S05]  /*4d30*/  BSYNC B1 ;  /* 0x0000000000017941 */ /* 0x000fea0003800000 */
.L_x_154:
[----:B0----5:R-:W-:Y:S01]  /*4d40*/  HADD2.F32 R4, -RZ, R24.H0_H0 ;  /* 0x20000018ff047230 */ /* 0x021fe20000004100 */
[----:B------:R-:W-:Y:S01]  /*4d50*/  ISETP.GT.AND P1, PT, R3, 0x8, P1 ;  /* 0x000000080300780c */ /* 0x000fe20000f24270 */
[----:B------:R-:W-:Y:S03]  /*4d60*/  BSSY B1, `(.L_x_156) ;  /* 0x000000a000017945 */ /* 0x000fe60003800000 */
[----:B------:R-:W-:Y:S01]  /*4d70*/  FMUL R5, R4, R89 ;  /* 0x0000005904057220 */ /* 0x000fe20000400000 */
[----:B------:R-:W-:-:S03]  /*4d80*/  @P0 IMAD.MOV.U32 R4, RZ, RZ, R12 ;  /* 0x000000ffff040224 */ /* 0x000fc600078e000c */
[----:B------:R-:W-:-:S05]  /*4d90*/  FFMA R5, R86, R88, R5 ;  /* 0x0000005856057223 */ /* 0x000fca0000000005 */
[----:B------:R-:W-:-:S04]  /*4da0*/  F2FP.F16.F32.PACK_AB R5, RZ, R5 ;  /* 0x00000005ff05723e */ /* 0x000fc800000000ff */
[----:B-1-34-:R-:W-:Y:S01]  /*4db0*/  PRMT R6, R5, 0x7610, R6 ;  /* 0x0000761005067816 */ /* 0x01afe20000000006 */
[----:B------:R-:W-:-:S05]  /*4dc0*/  @P0 IMAD.MOV.U32 R5, RZ, RZ, R13 ;  /* 0x000000ffff050224 */ /* 0x000fca00078e000d */
[----:B------:R0:W-:Y:S01]  /*4dd0*/  @P0 STG.E.U16 desc[UR38][R4.64+0xf0], R6 ;  /* 0x0000f00604000986 */ /* 0x0001e2000c101526 */
[----:B------:R-:W-:Y:S05]  /*4de0*/  @!P1 BRA `(.L_x_157) ;  /* 0x0000000000049947 */ /* 0x000fea0003800000 */
[----:B------:R1:W5:Y:S02]  /*4df0*/  LDG.E.LTC128B.U16 R24, desc[UR38][R8.64+0xf2] ;  /* 0x0000f22608187981 */ /* 0x000364000c1e1520 */
.L_x_157:
[----:B------:R-:W-:Y:S05]  /*4e00*/  BSYNC B1 ;  /* 0x0000000000017941 */ /* 0x000fea0003800000 */
.L_x_156:
[----:B------:R-:W-:Y:S05]  /*4e10*/  @!P1 BRA `(.L_x_158) ;  /* 0x0000001000d09947 */ /* 0x000fea0003800000 */
[----:B-----5:R-:W-:-:S05]  /*4e20*/  HADD2.F32 R24, -RZ, R24.H0_H0 ;  /* 0x20000018ff187230 */ /* 0x020fca0000004100 */
[----:B------:R-:W-:-:S04]  /*4e30*/  FMUL R24, R24, R89 ;  /* 0x0000005918187220 */ /* 0x000fc80000400000 */
[----:B------:R-:W-:-:S05]  /*4e40*/  FFMA R24, R87, R88, R24 ;  /* 0x0000005857187223 */ /* 0x000fca0000000018 */
[----:B------:R-:W-:-:S05]  /*4e50*/  F2FP.F16.F32.PACK_AB R24, RZ, R24 ;  /* 0x00000018ff18723e */ /* 0x000fca00000000ff */
[----:B------:R3:W-:Y:S01]  /*4e60*/  STG.E.U16 desc[UR38][R12.64+0xf2], R24 ;  /* 0x0000f2180c007986 */ /* 0x0007e2000c101526 */
[----:B------:R-:W-:Y:S05]  /*4e70*/  BRA `(.L_x_158) ;  /* 0x0000001000b87947 */ /* 0x000fea0003800000 */
.L_x_33:
[----:B------:R-:W-:Y:S01]  /*4e80*/  ISETP.GT.AND P2, PT, R4, 0x1, PT ;  /* 0x000000010400780c */ /* 0x000fe20003f44270 */
[----:B------:R-:W-:Y:S01]  /*4e90*/  ULDC.64 UR4, c[0x0][0x5c0] ;  /* 0x0001700000047ab9 */ /* 0x000fe20000000a00 */
[-C--:B------:R-:W-:Y:S01]  /*4ea0*/  FMUL R24, R24, R88.reuse ;  /* 0x0000005818187220 */ /* 0x080fe20000400000 */
[-C--:B------:R-:W-:Y:S01]  /*4eb0*/  FMUL R25, R25, R88.reuse ;  /* 0x0000005819197220 */ /* 0x080fe20000400000 */
[----:B------:R-:W-:Y:S01]  /*4ec0*/  ISETP.GT.AND P1, PT, R3, RZ, P2 ;  /* 0x000000ff0300720c */ /* 0x000fe20001724270 */
[-C--:B------:R-:W-:Y:S01]  /*4ed0*/  FMUL R26, R26, R88.reuse ;  /* 0x000000581a1a7220 */ /* 0x080fe20000400000 */
[----:B------:R-:W-:Y:S01]  /*4ee0*/  LEA R6, P4, R104, UR4, 0x1 ;  /* 0x0000000468067c11 */ /* 0x000fe2000f8808ff */
[----:B------:R-:W-:Y:S01]  /*4ef0*/  FMUL R27, R27, R88 ;  /* 0x000000581b1b7220 */ /* 0x000fe20000400000 */
[----:B------:R-:W-:Y:S01]  /*4f00*/  F2FP.F16.F32.PACK_AB R24, RZ, R24 ;  /* 0x00000018ff18723e */ /* 0x000fe200000000ff */
[-C--:B------:R-:W-:Y:S01]  /*4f10*/  FMUL R28, R28, R88.reuse ;  /* 0x000000581c1c7220 */ /* 0x080fe20000400000 */
[----:B------:R-:W-:Y:S01]  /*4f20*/  LEA.HI.X R7, R104, UR5, R115, 0x1, P4 ;  /* 0x0000000568077c11 */ /* 0x000fe2000a0f0c73 */
[-C--:B------:R-:W-:Y:S01]  /*4f30*/  FMUL R29, R29, R88.reuse ;  /* 0x000000581d1d7220 */ /* 0x080fe20000400000 */
[----:B------:R-:W-:Y:S01]  /*4f40*/  F2FP.F16.F32.PACK_AB R25, RZ, R25 ;  /* 0x00000019ff19723e */ /* 0x000fe200000000ff */
[-C--:B------:R-:W-:Y:S01]  /*4f50*/  FMUL R30, R30, R88.reuse ;  /* 0x000000581e1e7220 */ /* 0x080fe20000400000 */
[----:B------:R-:W-:Y:S01]  /*4f60*/  ISETP.GT.AND P2, PT, R3, 0x8, P2 ;  /* 0x000000080300780c */ /* 0x000fe20001744270 */
[----:B------:R-:W-:Y:S01]  /*4f70*/  @P3 STG.E.U16 desc[UR38][R6.64], R24 ;  /* 0x0000001806003986 */ /* 0x000fe2000c101526 */
[C---:B------:R-:W-:Y:S01]  /*4f80*/  SHF.L.U64.HI R5, R90.reuse, 0x1, R91 ;  /* 0x000000015a057819 */ /* 0x040fe2000001025b */
[----:B------:R-:W-:Y:S01]  /*4f90*/  FMUL R31, R31, R88 ;  /* 0x000000581f1f7220 */ /* 0x000fe20000400000 */
[----:B------:R-:W-:Y:S01]  /*4fa0*/  LEA R8, P3, R90, R6, 0x1 ;  /* 0x000000065a087211 */ /* 0x000fe200078608ff */
[----:B------:R-:W-:Y:S01]  /*4fb0*/  @P1 STG.E.U16 desc[UR38][R6.64+0x2], R25 ;  /* 0x0000021906001986 */ /* 0x000fe2000c101526 */
[----:B------:R-:W-:Y:S01]  /*4fc0*/  ISETP.GT.AND P1, PT, R3, 0x8, P0 ;  /* 0x000000080300780c */ /* 0x000fe20000724270 */
[----:B------:R-:W-:Y:S01]  /*4fd0*/  FMUL R32, R32, R88 ;  /* 0x0000005820207220 */ /* 0x000fe20000400000 */
[----:B------:R-:W-:Y:S01]  /*4fe0*/  F2FP.F16.F32.PACK_AB R26, RZ, R26 ;  /* 0x0000001aff1a723e */ /* 0x000fe200000000ff */
[----:B------:R-:W-:Y:S01]  /*4ff0*/  IMAD.X R9, R5, 0x1, R7, P3 ;  /* 0x0000000105097824 */ /* 0x000fe200018e0607 */
[----:B------:R-:W-:Y:S01]  /*5000*/  F2FP.F16.F32.PACK_AB R27, RZ, R27 ;  /* 0x0000001bff1b723e */ /* 0x000fe200000000ff */
[-C--:B------:R-:W-:Y:S01]  /*5010*/  FMUL R33, R33, R88.reuse ;  /* 0x0000005821217220 */ /* 0x080fe20000400000 */
[----:B------:R-:W-:Y:S01]  /*5020*/  ISETP.GT.AND P0, PT, R4, 0x8, PT ;  /* 0x000000080400780c */ /* 0x000fe20003f04270 */
[----:B------:R-:W-:Y:S01]  /*5030*/  FMUL R34, R34, R88 ;  /* 0x0000005822227220 */ /* 0x000fe20000400000 */
[----:B------:R-:W-:Y:S01]  /*5040*/  F2FP.F16.F32.PACK_AB R28, RZ, R28 ;  /* 0x0000001cff1c723e */ /* 0x000fe200000000ff */
[-C--:B------:R-:W-:Y:S01]  /*5050*/  FMUL R35, R35, R88.reuse ;  /* 0x0000005823237220 */ /* 0x080fe20000400000 */
[C---:B------:R-:W-:Y:S01]  /*5060*/  ISETP.GT.AND P4, PT, R3.reuse, RZ, P0 ;  /* 0x000000ff0300720c */ /* 0x040fe20000784270 */
[-C--:B------:R-:W-:Y:S01]  /*5070*/  FMUL R36, R36, R88.reuse ;  /* 0x0000005824247220 */ /* 0x080fe20000400000 */
[----:B------:R-:W-:Y:S01]  /*5080*/  F2FP.F16.F32.PACK_AB R29, RZ, R29 ;  /* 0x0000001dff1d723e */ /* 0x000fe200000000ff */
[----:B------:R-:W-:Y:S01]  /*5090*/  @P1 STG.E.U16 desc[UR38][R8.64], R26 ;  /* 0x0000001a08001986 */ /* 0x000fe2000c101526 */
[----:B------:R-:W-:Y:S01]  /*50a0*/  ISETP.GT.AND P1, PT, R3, 0x8, P0 ;  /* 0x000000080300780c */ /* 0x000fe20000724270 */
[----:B------:R-:W-:Y:S01]  /*50b0*/  FMUL R37, R37, R88 ;  /* 0x0000005825257220 */ /* 0x000fe20000400000 */
[----:B------:R-:W-:Y:S01]  /*50c0*/  F2FP.F16.F32.PACK_AB R30, RZ, R30 ;  /* 0x0000001eff1e723e */ /* 0x000fe200000000ff */
[----:B------:R-:W-:Y:S01]  /*50d0*/  @P2 STG.E.U16 desc[UR38][R8.64+0x2], R27 ;  /* 0x0000021b08002986 */ /* 0x000fe2000c101526 */
[----:B------:R-:W-:Y:S01]  /*50e0*/  ISETP.GT.AND P2, PT, R4, 0x9, PT ;  /* 0x000000090400780c */ /* 0x000fe20003f44270 */
[-C--:B------:R-:W-:Y:S01]  /*50f0*/  FMUL R38, R38, R88.reuse ;  /* 0x0000005826267220 */ /* 0x080fe20000400000 */
[----:B------:R-:W-:Y:S01]  /*5100*/  F2FP.F16.F32.PACK_AB R31, RZ, R31 ;  /* 0x0000001fff1f723e */ /* 0x000fe200000000ff */
[-C--:B------:R-:W-:Y:S01]  /*5110*/  FMUL R39, R39, R88.reuse ;  /* 0x0000005827277220 */ /* 0x080fe20000400000 */
[C---:B------:R-:W-:Y:S01]  /*5120*/  ISETP.GT.AND P3, PT, R3.reuse, RZ, P2 ;  /* 0x000000ff0300720c */ /* 0x040fe20001764270 */
[----:B------:R-:W-:Y:S01]  /*5130*/  @P4 STG.E.U16 desc[UR38][R6.64+0x10], R28 ;  /* 0x0000101c06004986 */ /* 0x000fe2000c101526 */
[----:B------:R-:W-:Y:S01]  /*5140*/  ISETP.GT.AND P2, PT, R3, 0x8, P2 ;  /* 0x000000080300780c */ /* 0x000fe20001744270 */
[-C--:B------:R-:W-:Y:S01]  /*5150*/  FMUL R40, R40, R88.reuse ;  /* 0x0000005828287220 */ /* 0x080fe20000400000 */
[----:B------:R-:W-:Y:S01]  /*5160*/  ISETP.GT.AND P0, PT, R4, 0x10, PT ;  /* 0x000000100400780c */ /* 0x000fe20003f04270 */
[----:B------:R-:W-:Y:S01]  /*5170*/  FMUL R41, R41, R88 ;  /* 0x0000005829297220 */ /* 0x000fe20000400000 */
[----:B------:R-:W-:Y:S01]  /*5180*/  F2FP.F16.F32.PACK_AB R32, RZ, R32 ;  /* 0x00000020ff20723e */ /* 0x000fe200000000ff */
[-C--:B------:R-:W-:Y:S01]  /*5190*/  FMUL R42, R42, R88.reuse ;  /* 0x000000582a2a7220 */ /* 0x080fe20000400000 */
[----:B------:R-:W-:Y:S01]  /*51a0*/  ISETP.GT.AND P4, PT, R3, RZ, P0 ;  /* 0x000000ff0300720c */ /* 0x000fe20000784270 */
[-C--:B------:R-:W-:Y:S01]  /*51b0*/  FMUL R43, R43, R88.reuse ;  /* 0x000000582b2b7220 */ /* 0x080fe20000400000 */
[----:B------:R-:W-:Y:S01]  /*51c0*/  F2FP.F16.F32.PACK_AB R33, RZ, R33 ;  /* 0x00000021ff21723e */ /* 0x000fe200000000ff */
[----:B------:R-:W-:Y:S01]  /*51d0*/  FMUL R44, R44, R88 ;  /* 0x000000582c2c7220 */ /* 0x000fe20000400000 */
[----:B------:R-:W-:Y:S01]  /*51e0*/  F2FP.F16.F32.PACK_AB R34, RZ, R34 ;  /* 0x00000022ff22723e */ /* 0x000fe200000000ff */
[----:B------:R-:W-:Y:S01]  /*51f0*/  @P3 STG.E.U16 desc[UR38][R6.64+0x12], R29 ;  /* 0x0000121d06003986 */ /* 0x000fe2000c101526 */
[----:B------:R-:W-:Y:S01]  /*5200*/  ISETP.GT.AND P3, PT, R4, 0x11, PT ;  /* 0x000000110400780c */ /* 0x000fe20003f64270 */
[-C--:B------:R-:W-:Y:S01]  /*5210*/  FMUL R45, R45, R88.reuse ;  /* 0x000000582d2d7220 */ /* 0x080fe20000400000 */
[----:B------:R-:W-:Y:S01]  /*5220*/  F2FP.F16.F32.PACK_AB R35, RZ, R35 ;  /* 0x00000023ff23723e */ /* 0x000fe200000000ff */
[----:B------:R-:W-:Y:S01]  /*5230*/  @P1 STG.E.U16 desc[UR38][R8.64+0x10], R30 ;  /* 0x0000101e08001986 */ /* 0x000fe2000c101526 */
[C---:B------:R-:W-:Y:S01]  /*5240*/  ISETP.GT.AND P1, PT, R3.reuse, 0x8, P0 ;  /* 0x000000080300780c */ /* 0x040fe20000724270 */
[-C--:B------:R-:W-:Y:S01]  /*5250*/  FMUL R46, R46, R88.reuse ;  /* 0x000000582e2e7220 */ /* 0x080fe20000400000 */
[----:B------:R-:W-:Y:S01]  /*5260*/  ISETP.GT.AND P0, PT, R4, 0x18, PT ;  /* 0x000000180400780c */ /* 0x000fe20003f04270 */
[----:B------:R-:W-:Y:S01]  /*5270*/  @P2 STG.E.U16 desc[UR38][R8.64+0x12], R31 ;  /* 0x0000121f08002986 */ /* 0x000fe2000c101526 */
[----:B------:R-:W-:Y:S01]  /*5280*/  ISETP.GT.AND P2, PT, R3, RZ, P3 ;  /* 0x000000ff0300720c */ /* 0x000fe20001f44270 */
[-C--:B------:R-:W-:Y:S01]  /*5290*/  FMUL R47, R47, R88.reuse ;  /* 0x000000582f2f7220 */ /* 0x080fe20000400000 */
[C---:B------:R-:W-:Y:S01]  /*52a0*/  ISETP.GT.AND P3, PT, R3.reuse, 0x8, P3 ;  /* 0x000000080300780c */ /* 0x040fe20001f64270 */
[----:B------:R-:W-:Y:S01]  /*52b0*/  @P4 STG.E.U16 desc[UR38][R6.64+0x20], R32 ;  /* 0x0000202006004986 */ /* 0x000fe2000c101526 */
[----:B------:R-:W-:Y:S01]  /*52c0*/  ISETP.GT.AND P4, PT, R3, RZ, P0 ;  /* 0x000000ff0300720c */ /* 0x000fe20000784270 */
[----:B------:R-:W-:Y:S01]  /*52d0*/  FMUL R48, R48, R88 ;  /* 0x0000005830307220 */ /* 0x000fe20000400000 */
[----:B------:R-:W-:Y:S01]  /*52e0*/  F2FP.F16.F32.PACK_AB R36, RZ, R36 ;  /* 0x00000024ff24723e */ /* 0x000fe200000000ff */
[-C--:B------:R-:W-:Y:S01]  /*52f0*/  FMUL R49, R49, R88.reuse ;  /* 0x0000005831317220 */ /* 0x080fe20000400000 */
[----:B------:R-:W-:Y:S01]  /*5300*/  F2FP.F16.F32.PACK_AB R37, RZ, R37 ;  /* 0x00000025ff25723e */ /* 0x000fe200000000ff */
[----:B------:R-:W-:Y:S01]  /*5310*/  FMUL R50, R50, R88 ;  /* 0x0000005832327220 */ /* 0x000fe20000400000 */
[----:B------:R-:W-:Y:S01]  /*5320*/  F2FP.F16.F32.PACK_AB R38, RZ, R38 ;  /* 0x00000026ff26723e */ /* 0x000fe200000000ff */
[----:B------:R-:W-:Y:S01]  /*5330*/  FMUL R51, R51, R88 ;  /* 0x0000005833337220 */ /* 0x000fe20000400000 */
[----:B------:R-:W-:Y:S01]  /*5340*/  F2FP.F16.F32.PACK_AB R39, RZ, R39 ;  /* 0x00000027ff27723e */ /* 0x000fe200000000ff */
[----:B------:R-:W-:Y:S01]  /*5350*/  @P2 STG.E.U16 desc[UR38][R6.64+0x22], R33 ;  /* 0x0000222106002986 */ /* 0x000fe2000c101526 */
[----:B------:R-:W-:Y:S01]  /*5360*/  F2FP.F16.F32.PACK_AB R40, RZ, R40 ;  /* 0x00000028ff28723e */ /* 0x000fe200000000ff */
[-C--:B------:R-:W-:Y:S01]  /*5370*/  FMUL R52, R52, R88.reuse ;  /* 0x0000005834347220 */ /* 0x080fe20000400000 */
[----:B------:R-:W-:Y:S01]  /*5380*/  F2FP.F16.F32.PACK_AB R41, RZ, R41 ;  /* 0x00000029ff29723e */ /* 0x000fe200000000ff */
[----:B------:R-:W-:Y:S01]  /*5390*/  @P1 STG.E.U16 desc[UR38][R8.64+0x20], R34 ;  /* 0x0000202208001986 */ /* 0x000fe2000c101526 */
[----:B------:R-:W-:Y:S01]  /*53a0*/  ISETP.GT.AND P1, PT, R3, 0x8, P0 ;  /* 0x000000080300780c */ /* 0x000fe20000724270 */
[-C--:B------:R-:W-:Y:S01]  /*53b0*/  FMUL R53, R53, R88.reuse ;  /* 0x0000005835357220 */ /* 0x080fe20000400000 */
[C---:B------:R-:W-:Y:S01]  /*53c0*/  ISETP.GT.AND P0, PT, R4.reuse, 0x20, PT ;  /* 0x000000200400780c */ /* 0x040fe20003f04270 */
[----:B------:R-:W-:Y:S01]  /*53d0*/  @P3 STG.E.U16 desc[UR38][R8.64+0x22], R35 ;  /* 0x0000222308003986 */ /* 0x000fe2000c101526 */
[----:B------:R-:W-:Y:S01]  /*53e0*/  ISETP.GT.AND P3, PT, R4, 0x19, PT ;  /* 0x000000190400780c */ /* 0x000fe20003f64270 */
[----:B------:R-:W-:Y:S01]  /*53f0*/  FMUL R54, R54, R88 ;  /* 0x0000005836367220 */ /* 0x000fe20000400000 */
[----:B------:R-:W-:Y:S01]  /*5400*/  F2FP.F16.F32.PACK_AB R42, RZ, R42 ;  /* 0x0000002aff2a723e */ /* 0x000fe200000000ff */
[----:B------:R-:W-:Y:S01]  /*5410*/  @P4 STG.E.U16 desc[UR38][R6.64+0x30], R36 ;  /* 0x0000302406004986 */ /* 0x000fe2000c101526 */
[----:B------:R-:W-:Y:S01]  /*5420*/  ISETP.GT.AND P2, PT, R3, RZ, P3 ;  /* 0x000000ff0300720c */ /* 0x000fe20001f44270 */
[-C--:B------:R-:W-:Y:S01]  /*5430*/  FMUL R55, R55, R88.reuse ;  /* 0x0000005837377220 */ /* 0x080fe20000400000 */
[C---:B------:R-:W-:Y:S01]  /*5440*/  ISETP.GT.AND P3, PT, R3.reuse, 0x8, P3 ;  /* 0x000000080300780c */ /* 0x040fe20001f64270 */
[-C--:B------:R-:W-:Y:S01]  /*5450*/  FMUL R56, R56, R88.reuse ;  /* 0x0000005838387220 */ /* 0x080fe20000400000 */
[----:B------:R-:W-:Y:S01]  /*5460*/  ISETP.GT.AND P4, PT, R3, RZ, P0 ;  /* 0x000000ff0300720c */ /* 0x000fe20000784270 */
[-C--:B------:R-:W-:Y:S01]  /*5470*/  FMUL R57, R57, R88.reuse ;  /* 0x0000005839397220 */ /* 0x080fe20000400000 */
[----:B------:R-:W-:Y:S01]  /*5480*/  F2FP.F16.F32.PACK_AB R43, RZ, R43 ;  /* 0x0000002bff2b723e */ /* 0x000fe200000000ff */
[----:B------:R-:W-:Y:S01]  /*5490*/  FMUL R58, R58, R88 ;  /* 0x000000583a3a7220 */ /* 0x000fe20000400000 */
[----:B------:R-:W-:Y:S01]  /*54a0*/  F2FP.F16.F32.PACK_AB R44, RZ, R44 ;  /* 0x0000002cff2c723e */ /* 0x000fe200000000ff */
[-C--:B------:R-:W-:Y:S01]  /*54b0*/  FMUL R59, R59, R88.reuse ;  /* 0x000000583b3b7220 */ /* 0x080fe20000400000 */
[----:B------:R-:W-:Y:S01]  /*54c0*/  F2FP.F16.F32.PACK_AB R45, RZ, R45 ;  /* 0x0000002dff2d723e */ /* 0x000fe200000000ff */
[----:B------:R-:W-:Y:S01]  /*54d0*/  FMUL R60, R60, R88 ;  /* 0x000000583c3c7220 */ /* 0x000fe20000400000 */
[----:B------:R-:W-:Y:S01]  /*54e0*/  F2FP.F16.F32.PACK_AB R46, RZ, R46 ;  /* 0x0000002eff2e723e */ /* 0x000fe200000000ff */
[----:B------:R-:W-:Y:S01]  /*54f0*/  @P2 STG.E.U16 desc[UR38][R6.64+0x32], R37 ;  /* 0x0000322506002986 */ /* 0x000fe2000c101526 */
[----:B------:R-:W-:Y:S01]  /*5500*/  F2FP.F16.F32.PACK_AB R47, RZ, R47 ;  /* 0x0000002fff2f723e */ /* 0x000fe200000000ff */
[----:B------:R-:W-:Y:S01]  /*5510*/  FMUL R61, R61, R88 ;  /* 0x000000583d3d7220 */ /* 0x000fe20000400000 */
[----:B------:R-:W-:Y:S01]  /*5520*/  F2FP.F16.F32.PACK_AB R48, RZ, R48 ;  /* 0x00000030ff30723e */ /* 0x000fe200000000ff */
[----:B------:R-:W-:Y:S01]  /*5530*/  @P1 STG.E.U16 desc[UR38][R8.64+0x30], R38 ;  /* 0x0000302608001986 */ /* 0x000fe2000c101526 */
[----:B------:R-:W-:Y:S01]  /*5540*/  ISETP.GT.AND P1, PT, R3, 0x8, P0 ;  /* 0x000000080300780c */ /* 0x000fe20000724270 */
[-C--:B------:R-:W-:Y:S01]  /*5550*/  FMUL R62, R62, R88.reuse ;  /* 0x000000583e3e7220 */ /* 0x080fe20000400000 */
[C---:B------:R-:W-:Y:S01]  /*5560*/  ISETP.GT.AND P0, PT, R4.reuse, 0x28, PT ;  /* 0x000000280400780c */ /* 0x040fe20003f04270 */
[----:B------:R-:W-:Y:S01]  /*5570*/  @P3 STG.E.U16 desc[UR38][R8.64+0x32], R39 ;  /* 0x0000322708003986 */ /* 0x000fe2000c101526 */
[----:B------:R-:W-:Y:S01]  /*5580*/  ISETP.GT.AND P3, PT, R4, 0x21, PT ;  /* 0x000000210400780c */ /* 0x000fe20003f64270 */
[-C--:B------:R-:W-:Y:S01]  /*5590*/  FMUL R63, R63, R88.reuse ;  /* 0x000000583f3f7220 */ /* 0x080fe20000400000 */
[----:B------:R-:W-:Y:S01]  /*55a0*/  F2FP.F16.F32.PACK_AB R49, RZ, R49 ;  /* 0x00000031ff31723e */ /* 0x000fe200000000ff */
[----:B------:R-:W-:Y:S01]  /*55b0*/  @P4 STG.E.U16 desc[UR38][R6.64+0x40], R40 ;  /* 0x0000402806004986 */ /* 0x000fe2000c101526 */
[C---:B------:R-:W-:Y:S01]  /*55c0*/  ISETP.GT.AND P2, PT, R3.reuse, RZ, P3 ;  /* 0x000000ff0300720c */ /* 0x040fe20001f44270 */
[-C--:B------:R-:W-:Y:S01]  /*55d0*/  FMUL R64, R64, R88.reuse ;  /* 0x0000005840407220 */ /* 0x080fe20000400000 */
[----:B------:R-:W-:Y:S01]  /*55e0*/  ISETP.GT.AND P3, PT, R3, 0x8, P3 ;  /* 0x000000080300780c */ /* 0x000fe20001f64270 */
[-C--:B------:R-:W-:Y:S01]  /*55f0*/  FMUL R65, R65, R88.reuse ;  /* 0x0000005841417220 */ /* 0x080fe20000400000 */
        /* <DEDUP_REMOVED lines=62> */
[----:B------:R-:W-:-:S02]  /*59e0*/  F2FP.F16.F32.PACK_AB R68, RZ, R68 ;  /* 0x00000044ff44723e */ /* 0x000fc400000000ff */
[----:B------:R-:W-:Y:S01]  /*59f0*/  F2FP.F16.F32.PACK_AB R69, RZ, R69 ;  /* 0x00000045ff45723e */ /* 0x000fe200000000ff */
[----:B------:R-:W-:Y:S01]  /*5a00*/  @P1 STG.E.U16 desc[UR38][R8.64+0x60], R50 ;  /* 0x0000603208001986 */ /* 0x000fe2000c101526 */
[C---:B------:R-:W-:Y:S02]  /*5a10*/  ISETP.GT.AND P1, PT, R3.reuse, 0x8, P0 ;  /* 0x000000080300780c */ /* 0x040fe40000724270 */
[C---:B------:R-:W-:Y:S01]  /*5a20*/  ISETP.GT.AND P0, PT, R4.reuse, 0x40, PT ;  /* 0x000000400400780c */ /* 0x040fe20003f04270 */
[----:B------:R-:W-:Y:S01]  /*5a30*/  @P3 STG.E.U16 desc[UR38][R8.64+0x62], R51 ;  /* 0x0000623308003986 */ /* 0x000fe2000c101526 */
[----:B------:R-:W-:Y:S02]  /*5a40*/  ISETP.GT.AND P3, PT, R4, 0x39, PT ;  /* 0x000000390400780c */ /* 0x000fe40003f64270 */
[----:B------:R-:W-:Y:S01]  /*5a50*/  F2FP.F16.F32.PACK_AB R70, RZ, R70 ;  /* 0x00000046ff46723e */ /* 0x000fe200000000ff */
[----:B------:R-:W-:Y:S01]  /*5a60*/  @P4 STG.E.U16 desc[UR38][R6.64+0x70], R52 ;  /* 0x0000703406004986 */ /* 0x000fe2000c101526 */
[----:B------:R-:W-:-:S02]  /*5a70*/  ISETP.GT.AND P2, PT, R3, RZ, P3 ;  /* 0x000000ff0300720c */ /* 0x000fc40001f44270 */
[C---:B------:R-:W-:Y:S02]  /*5a80*/  ISETP.GT.AND P3, PT, R3.reuse, 0x8, P3 ;  /* 0x000000080300780c */ /* 0x040fe40001f64270 */
[----:B------:R-:W-:Y:S02]  /*5a90*/  ISETP.GT.AND P4, PT, R3, RZ, P0 ;  /* 0x000000ff0300720c */ /* 0x000fe40000784270 */
[----:B------:R-:W-:Y:S02]  /*5aa0*/  F2FP.F16.F32.PACK_AB R71, RZ, R71 ;  /* 0x00000047ff47723e */ /* 0x000fe400000000ff */
[----:B------:R-:W-:Y:S02]  /*5ab0*/  F2FP.F16.F32.PACK_AB R72, RZ, R72 ;  /* 0x00000048ff48723e */ /* 0x000fe400000000ff */
[----:B------:R-:W-:Y:S02]  /*5ac0*/  F2FP.F16.F32.PACK_AB R73, RZ, R73 ;  /* 0x00000049ff49723e */ /* 0x000fe400000000ff */
        /* <DEDUP_REMOVED lines=33> */
[----:B------:R-:W-:-:S03]  /*5ce0*/  F2FP.F16.F32.PACK_AB R87, RZ, R87 ;  /* 0x00000057ff57723e */ /* 0x000fc600000000ff */
[----:B------:R-:W-:Y:S04]  /*5cf0*/  @P2 STG.E.U16 desc[UR38][R6.64+0x92], R61 ;  /* 0x0000923d06002986 */ /* 0x000fe8000c101526 */
[----:B------:R-:W-:Y:S01]  /*5d00*/  @P1 STG.E.U16 desc[UR38][R8.64+0x90], R62 ;  /* 0x0000903e08001986 */ /* 0x000fe2000c101526 */
[----:B------:R-:W-:Y:S02]  /*5d10*/  ISETP.GT.AND P1, PT, R3, 0x8, P0 ;  /* 0x000000080300780c */ /* 0x000fe40000724270 */
[C---:B------:R-:W-:Y:S01]  /*5d20*/  ISETP.GT.AND P0, PT, R4.reuse, 0x58, PT ;  /* 0x000000580400780c */ /* 0x040fe20003f04270 */
[----:B------:R-:W-:Y:S01]  /*5d30*/  @P3 STG.E.U16 desc[UR38][R8.64+0x92], R63 ;  /* 0x0000923f08003986 */ /* 0x000fe2000c101526 */
[----:B------:R-:W-:-:S03]  /*5d40*/  ISETP.GT.AND P3, PT, R4, 0x51, PT ;  /* 0x000000510400780c */ /* 0x000fc60003f64270 */
[----:B------:R-:W-:Y:S01]  /*5d50*/  @P4 STG.E.U16 desc[UR38][R6.64+0xa0], R64 ;  /* 0x0000a04006004986 */ /* 0x000fe2000c101526 */
[C---:B------:R-:W-:Y:S02]  /*5d60*/  ISETP.GT.AND P2, PT, R3.reuse, RZ, P3 ;  /* 0x000000ff0300720c */ /* 0x040fe40001f44270 */
[C---:B------:R-:W-:Y:S02]  /*5d70*/  ISETP.GT.AND P3, PT, R3.reuse, 0x8, P3 ;  /* 0x000000080300780c */ /* 0x040fe40001f64270 */
[----:B------:R-:W-:-:S09]  /*5d80*/  ISETP.GT.AND P4, PT, R3, RZ, P0 ;  /* 0x000000ff0300720c */ /* 0x000fd20000784270 */
        /* <DEDUP_REMOVED lines=9> */
[C---:B------:R-:W-:Y:S02]  /*5e20*/  ISETP.GT.AND P3, PT, R3.reuse, RZ, P0 ;  /* 0x000000ff0300720c */ /* 0x040fe40000764270 */
[----:B------:R-:W-:-:S07]  /*5e30*/  ISETP.GT.AND P0, PT, R3, 0x8, P0 ;  /* 0x000000080300780c */ /* 0x000fce0000704270 */
[----:B------:R-:W-:Y:S04]  /*5e40*/  @P2 STG.E.U16 desc[UR38][R6.64+0xb2], R69 ;  /* 0x0000b24506002986 */ /* 0x000fe8000c101526 */
[----:B------:R-:W-:Y:S01]  /*5e50*/  @P1 STG.E.U16 desc[UR38][R8.64+0xb0], R70 ;  /* 0x0000b04608001986 */ /* 0x000fe2000c101526 */
[----:B------:R-:W-:-:S03]  /*5e60*/  ISETP.GT.AND P1, PT, R4, 0x68, PT ;  /* 0x000000680400780c */ /* 0x000fc60003f24270 */
        /* <DEDUP_REMOVED lines=11> */
[C---:B------:R-:W-:Y:S02]  /*5f20*/  ISETP.GT.AND P2, PT, R3.reuse, RZ, P0 ;  /* 0x000000ff0300720c */ /* 0x040fe40000744270 */
[----:B------:R-:W-:Y:S01]  /*5f30*/  ISETP.GT.AND P0, PT, R3, 0x8, P0 ;  /* 0x000000080300780c */ /* 0x000fe20000704270 */
[----:B------:R-:W-:Y:S01]  /*5f40*/  @P3 STG.E.U16 desc[UR38][R6.64+0xd0], R76 ;  /* 0x0000d04c06003986 */ /* 0x000fe2000c101526 */
[----:B------:R-:W-:-:S04]  /*5f50*/  ISETP.GT.AND P3, PT, R4, 0x70, PT ;  /* 0x000000700400780c */ /* 0x000fc80003f64270 */
[C---:B------:R-:W-:Y:S02]  /*5f60*/  ISETP.GT.AND P4, PT, R3.reuse, RZ, P3 ;  /* 0x000000ff0300720c */ /* 0x040fe40001f84270 */
[----:B------:R-:W-:-:S03]  /*5f70*/  ISETP.GT.AND P3, PT, R3, 0x8, P3 ;  /* 0x000000080300780c */ /* 0x000fc60001f64270 */
[----:B------:R-:W-:Y:S01]  /*5f80*/  @P2 STG.E.U16 desc[UR38][R6.64+0xd2], R77 ;  /* 0x0000d24d06002986 */ /* 0x000fe2000c101526 */
[----:B------:R-:W-:-:S03]  /*5f90*/  ISETP.GT.AND P2, PT, R4, 0x79, PT ;  /* 0x000000790400780c */ /* 0x000fc60003f44270 */
[----:B------:R-:W-:Y:S01]  /*5fa0*/  @P1 STG.E.U16 desc[UR38][R8.64+0xd0], R78 ;  /* 0x0000d04e08001986 */ /* 0x000fe2000c101526 */
[----:B------:R-:W-:-:S03]  /*5fb0*/  ISETP.GT.AND P1, PT, R4, 0x78, PT ;  /* 0x000000780400780c */ /* 0x000fc60003f24270 */
[----:B------:R-:W-:Y:S01]  /*5fc0*/  @P0 STG.E.U16 desc[UR38][R8.64+0xd2], R79 ;  /* 0x0000d24f08000986 */ /* 0x000fe2000c101526 */
[----:B------:R-:W-:-:S03]  /*5fd0*/  ISETP.GT.AND P0, PT, R4, 0x71, PT ;  /* 0x000000710400780c */ /* 0x000fc60003f04270 */
[----:B------:R-:W-:Y:S01]  /*5fe0*/  @P4 STG.E.U16 desc[UR38][R6.64+0xe0], R80 ;  /* 0x0000e05006004986 */ /* 0x000fe2000c101526 */
[C---:B------:R-:W-:Y:S02]  /*5ff0*/  ISETP.GT.AND P4, PT, R3.reuse, RZ, P0 ;  /* 0x000000ff0300720c */ /* 0x040fe40000784270 */
[----:B------:R-:W-:-:S11]  /*6000*/  ISETP.GT.AND P0, PT, R3, 0x8, P0 ;  /* 0x000000080300780c */ /* 0x000fd60000704270 */
[----:B------:R-:W-:Y:S02]  /*6010*/  @P4 IMAD.MOV.U32 R4, RZ, RZ, R6 ;  /* 0x000000ffff044224 */ /* 0x000fe400078e0006 */
[----:B------:R-:W-:-:S05]  /*6020*/  @P4 IMAD.MOV.U32 R5, RZ, RZ, R7 ;  /* 0x000000ffff054224 */ /* 0x000fca00078e0007 */
[----:B------:R0:W-:Y:S01]  /*6030*/  @P4 STG.E.U16 desc[UR38][R4.64+0xe2], R81 ;  /* 0x0000e25104004986 */ /* 0x0001e2000c101526 */
[C---:B------:R-:W-:Y:S02]  /*6040*/  ISETP.GT.AND P4, PT, R3.reuse, RZ, P2 ;  /* 0x000000ff0300720c */ /* 0x040fe40001784270 */
[----:B------:R-:W-:Y:S01]  /*6050*/  ISETP.GT.AND P2, PT, R3, 0x8, P2 ;  /* 0x000000080300780c */ /* 0x000fe20001744270 */
[----:B0-----:R-:W-:Y:S02]  /*6060*/  @P3 IMAD.MOV.U32 R4, RZ, RZ, R8 ;  /* 0x000000ffff043224 */ /* 0x001fe400078e0008 */
[----:B------:R-:W-:-:S05]  /*6070*/  @P3 IMAD.MOV.U32 R5, RZ, RZ, R9 ;  /* 0x000000ffff053224 */ /* 0x000fca00078e0009 */
[----:B------:R0:W-:Y:S01]  /*6080*/  @P3 STG.E.U16 desc[UR38][R4.64+0xe0], R82 ;  /* 0x0000e05204003986 */ /* 0x0001e2000c101526 */
[C---:B------:R-:W-:Y:S02]  /*6090*/  ISETP.GT.AND P3, PT, R3.reuse, RZ, P1 ;  /* 0x000000ff0300720c */ /* 0x040fe40000f64270 */
[----:B------:R-:W-:Y:S01]  /*60a0*/  ISETP.GT.AND P1, PT, R3, 0x8, P1 ;  /* 0x000000080300780c */ /* 0x000fe20000f24270 */
[----:B0-----:R-:W-:Y:S02]  /*60b0*/  @P0 IMAD.MOV.U32 R4, RZ, RZ, R8 ;  /* 0x000000ffff040224 */ /* 0x001fe400078e0008 */
[----:B------:R-:W-:-:S05]  /*60c0*/  @P0 IMAD.MOV.U32 R5, RZ, RZ, R9 ;  /* 0x000000ffff050224 */ /* 0x000fca00078e0009 */
[----:B------:R0:W-:Y:S03]  /*60d0*/  @P0 STG.E.U16 desc[UR38][R4.64+0xe2], R83 ;  /* 0x0000e25304000986 */ /* 0x0001e6000c101526 */
[----:B0-----:R-:W-:Y:S02]  /*60e0*/  @P3 IMAD.MOV.U32 R4, RZ, RZ, R6 ;  /* 0x000000ffff043224 */ /* 0x001fe400078e0006 */
[----:B------:R-:W-:-:S05]  /*60f0*/  @P3 IMAD.MOV.U32 R5, RZ, RZ, R7 ;  /* 0x000000ffff053224 */ /* 0x000fca00078e0007 */
[----:B------:R0:W-:Y:S04]  /*6100*/  @P3 STG.E.U16 desc[UR38][R4.64+0xf0], R84 ;  /* 0x0000f05404003986 */ /* 0x0001e8000c101526 */
[----:B------:R4:W-:Y:S01]  /*6110*/  @P4 STG.E.U16 desc[UR38][R6.64+0xf2], R85 ;  /* 0x0000f25506004986 */ /* 0x0009e2000c101526 */
[----:B0-----:R-:W-:Y:S02]  /*6120*/  @P1 IMAD.MOV.U32 R4, RZ, RZ, R8 ;  /* 0x000000ffff041224 */ /* 0x001fe400078e0008 */
[----:B------:R-:W-:-:S05]  /*6130*/  @P1 IMAD.MOV.U32 R5, RZ, RZ, R9 ;  /* 0x000000ffff051224 */ /* 0x000fca00078e0009 */
[----:B------:R4:W-:Y:S04]  /*6140*/  @P1 STG.E.U16 desc[UR38][R4.64+0xf0], R86 ;  /* 0x0000f05604001986 */ /* 0x0009e8000c101526 */
[----:B------:R4:W-:Y:S02]  /*6150*/  @P2 STG.E.U16 desc[UR38][R8.64+0xf2], R87 ;  /* 0x0000f25708002986 */ /* 0x0009e4000c101526 */
.L_x_158:
[----:B------:R-:W-:Y:S05]  /*6160*/  BSYNC B0 ;  /* 0x0000000000007941 */ /* 0x000fea0003800000 */
.L_x_32:
[----:B------:R-:W-:Y:S01]  /*6170*/  IADD3 R16, P0, R16, UR36, RZ ;  /* 0x0000002410107c10 */ /* 0x000fe2000ff1e0ff */
[----:B------:R-:W-:Y:S01]  /*6180*/  ULDC.64 UR4, c[0x0][0x650] ;  /* 0x0001940000047ab9 */ /* 0x000fe20000000a00 */
[----:B------:R-:W-:Y:S01]  /*6190*/  PRMT R3, RZ, 0x7610, R3 ;  /* 0x00007610ff037816 */ /* 0x000fe20000000003 */
[----:B------:R-:W-:Y:S01]  /*61a0*/  IMAD.MOV.U32 R100, RZ, RZ, -0x1 ;  /* 0xffffffffff647424 */ /* 0x000fe200078e00ff */
[----:B------:R-:W-:Y:S01]  /*61b0*/  IADD3.X R17, R17, UR42, RZ, P0, !PT ;  /* 0x0000002a11117c10 */ /* 0x000fe200087fe4ff */
[----:B------:R-:W-:Y:S01]  /*61c0*/  IMAD.MOV.U32 R99, RZ, RZ, -0x1 ;  /* 0xffffffffff637424 */ /* 0x000fe200078e00ff */
[----:B------:R-:W-:-:S04]  /*61d0*/  ISETP.GE.U32.AND P0, PT, R16, UR4, PT ;  /* 0x0000000410007c0c */ /* 0x000fc8000bf06070 */
[----:B------:R-:W-:-:S13]  /*61e0*/  ISETP.GE.U32.AND.EX P0, PT, R17, UR5, PT, P0 ;  /* 0x0000000511007c0c */ /* 0x000fda000bf06100 */
[----:B------:R-:W-:Y:S05]  /*61f0*/  @P0 BRA `(.L_x_159) ;  /* 0x00000004004c0947 */ /* 0x000fea0003800000 */
[----:B------:R-:W0:Y:S01]  /*6200*/  LDC.64 R10, c[0x0][0x628] ;  /* 0x00018a00ff0a7b82 */ /* 0x000e220000000a00 */
[----:B---3--:R-:W3:Y:S01]  /*6210*/  S2R R12, SR_CTAID.X ;  /* 0x00000000000c7919 */ /* 0x008ee20000002500 */
[----:B-12-4-:R-:W-:Y:S02]  /*6220*/  IMAD.MOV.U32 R8, RZ, RZ, R16 ;  /* 0x000000ffff087224 */ /* 0x016fe400078e0010 */
[----:B------:R-:W-:Y:S01]  /*6230*/  IMAD.MOV.U32 R9, RZ, RZ, R17 ;  /* 0x000000ffff097224 */ /* 0x000fe200078e0011 */
[----:B------:R-:W1:Y:S03]  /*6240*/  S2R R20, SR_CTAID.Y ;  /* 0x0000000000147919 */ /* 0x000e660000002600 */
[----:B------:R-:W2:Y:S08]  /*6250*/  LDC R0, c[0x0][0x630] ;  /* 0x00018c00ff007b82 */ /* 0x000eb00000000800 */
[----:B------:R-:W4:Y:S01]  /*6260*/  LDC.64 R14, c[0x0][0x620] ;  /* 0x00018800ff0e7b82 */ /* 0x000f220000000a00 */
[----:B0-----:R-:W-:-:S04]  /*6270*/  ISETP.NE.U32.AND P0, PT, R10, RZ, PT ;  /* 0x000000ff0a00720c */ /* 0x001fc80003f05070 */
[----:B------:R-:W-:-:S13]  /*6280*/  ISETP.NE.AND.EX P0, PT, R11, RZ, PT, P0 ;  /* 0x000000ff0b00720c */ /* 0x000fda0003f05300 */
[----:B-1234-:R-:W-:Y:S05]  /*6290*/  @!P0 BRA `(.L_x_160) ;  /* 0x0000000000288947 */ /* 0x01efea0003800000 */
        /* <DEDUP_REMOVED lines=10> */
.L_x_160:
[-CC-:B------:R-:W-:Y:S01]  /*6340*/  SHF.R.U64 R99, R8, R0.reuse, R9.reuse ;  /* 0x0000000008637219 */ /* 0x180fe20000001209 */
[----:B------:R-:W0:Y:S01]  /*6350*/  LDC.64 R26, c[0x0][0x640] ;  /* 0x00019000ff1a7b82 */ /* 0x000e220000000a00 */
[----:B------:R-:W-:Y:S01]  /*6360*/  SHF.R.U32.HI R0, RZ, R0, R9 ;  /* 0x00000000ff007219 */ /* 0x000fe20000011609 */
[----:B------:R-:W-:Y:S01]  /*6370*/  ULDC UR4, c[0x0][0x150] ;  /* 0x0000540000047ab9 */ /* 0x000fe20000000800 */
[----:B------:R-:W-:Y:S02]  /*6380*/  IADD3 R3, P0, RZ, -R99, RZ ;  /* 0x80000063ff037210 */ /* 0x000fe40007f1e0ff */
[----:B------:R-:W-:-:S03]  /*6390*/  I2FP.F32.U32 R7, R12 ;  /* 0x0000000c00077245 */ /* 0x000fc60000201000 */
[----:B------:R-:W1:Y:S01]  /*63a0*/  LDC R6, c[0x0][0x618] ;  /* 0x00018600ff067b82 */ /* 0x000e620000000800 */
[----:B------:R-:W-:Y:S02]  /*63b0*/  IMAD.X R5, RZ, RZ, ~R0, P0 ;  /* 0x000000ffff057224 */ /* 0x000fe400000e0e00 */
[----:B------:R-:W-:Y:S01]  /*63c0*/  FMUL R7, R7, UR4 ;  /* 0x0000000407077c20 */ /* 0x000fe20008400000 */
[----:B------:R-:W-:Y:S01]  /*63d0*/  ULDC UR4, c[0x0][0x154] ;  /* 0x0000550000047ab9 */ /* 0x000fe20000000800 */
[-C--:B------:R-:W-:Y:S02]  /*63e0*/  IMAD R0, R5, R14.reuse, RZ ;  /* 0x0000000e05007224 */ /* 0x080fe400078e02ff */
[C---:B------:R-:W-:Y:S01]  /*63f0*/  IMAD.WIDE.U32 R4, R3.reuse, R14, R16 ;  /* 0x0000000e03047225 */ /* 0x040fe200078e0010 */
[----:B------:R-:W2:Y:S01]  /*6400*/  LDC R11, c[0x0][0x608] ;  /* 0x00018200ff0b7b82 */ /* 0x000ea20000000800 */
[----:B------:R-:W3:Y:S02]  /*6410*/  F2I.U32.TRUNC.NTZ R7, R7 ;  /* 0x0000000700077305 */ /* 0x000ee4000020f000 */
[----:B------:R-:W-:-:S04]  /*6420*/  IMAD R3, R3, R15, R0 ;  /* 0x0000000f03037224 */ /* 0x000fc800078e0200 */
[----:B------:R-:W-:Y:S01]  /*6430*/  IMAD.IADD R3, R5, 0x1, R3 ;  /* 0x0000000105037824 */ /* 0x000fe200078e0203 */
[----:B------:R-:W4:Y:S01]  /*6440*/  LDC R8, c[0x0][0x658] ;  /* 0x00019600ff087b82 */ /* 0x000f220000000800 */
[----:B------:R-:W-:Y:S02]  /*6450*/  I2FP.F32.U32 R5, R20 ;  /* 0x0000001400057245 */ /* 0x000fe40000201000 */
[----:B0-----:R-:W-:-:S04]  /*6460*/  ISETP.NE.U32.AND P0, PT, R26, RZ, PT ;  /* 0x000000ff1a00720c */ /* 0x001fc80003f05070 */
[----:B------:R-:W-:Y:S01]  /*6470*/  ISETP.NE.AND.EX P0, PT, R27, RZ, PT, P0 ;  /* 0x000000ff1b00720c */ /* 0x000fe20003f05300 */
[----:B------:R-:W0:Y:S01]  /*6480*/  LDC R9, c[0x0][0x144] ;  /* 0x00005100ff097b82 */ /* 0x000e220000000800 */
[-C--:B-1----:R-:W-:Y:S01]  /*6490*/  SHF.R.U64 R13, R4, R6.reuse, R3 ;  /* 0x00000006040d7219 */ /* 0x082fe20000001203 */
[----:B---3--:R-:W-:Y:S01]  /*64a0*/  IMAD.MOV R7, RZ, RZ, -R7 ;  /* 0x000000ffff077224 */ /* 0x008fe200078e0a07 */
[----:B------:R-:W-:Y:S01]  /*64b0*/  SHF.R.U32.HI R0, RZ, R6, R3 ;  /* 0x00000006ff007219 */ /* 0x000fe20000011603 */
[----:B------:R-:W-:-:S04]  /*64c0*/  FMUL R6, R5, UR4 ;  /* 0x0000000405067c20 */ /* 0x000fc80008400000 */
[----:B------:R-:W1:Y:S01]  /*64d0*/  LDC R21, c[0x0][0x148] ;  /* 0x00005200ff157b82 */ /* 0x000e620000000800 */
[----:B------:R3:W0:Y:S01]  /*64e0*/  F2I.U32.TRUNC.NTZ R14, R6 ;  /* 0x00000006000e7305 */ /* 0x000622000020f000 */
[-CC-:B--2---:R-:W-:Y:S02]  /*64f0*/  SHF.R.U64 R10, R13, R11.reuse, R0.reuse ;  /* 0x0000000b0d0a7219 */ /* 0x184fe40000001200 */
[----:B------:R-:W-:-:S04]  /*6500*/  SHF.R.U32.HI R3, RZ, R11, R0 ;  /* 0x0000000bff037219 */ /* 0x000fc80000011600 */
[----:B-----5:R-:W2:Y:S01]  /*6510*/  LDC R24, c[0x0][0x648] ;  /* 0x00019200ff187b82 */ /* 0x020ea20000000800 */
[-CC-:B----4-:R-:W-:Y:S02]  /*6520*/  SHF.R.U64 R15, R10, R8.reuse, R3.reuse ;  /* 0x000000080a0f7219 */ /* 0x190fe40000001203 */
[----:B------:R-:W-:-:S03]  /*6530*/  SHF.R.U32.HI R5, RZ, R8, R3 ;  /* 0x00000008ff057219 */ /* 0x000fc60000011603 */
[----:B------:R-:W-:Y:S02]  /*6540*/  IMAD.MOV.U32 R4, RZ, RZ, R15 ;  /* 0x000000ffff047224 */ /* 0x000fe400078e000f */
[----:B------:R-:W4:Y:S01]  /*6550*/  LDC R28, c[0x0][0x638] ;  /* 0x00018e00ff1c7b82 */ /* 0x000f220000000800 */
[----:B0-----:R-:W-:-:S07]  /*6560*/  IMAD R25, R9, R7, R12 ;  /* 0x0000000709197224 */ /* 0x001fce00078e020c */
[----:B------:R-:W0:Y:S08]  /*6570*/  LDC R29, c[0x0][0x610] ;  /* 0x00018400ff1d7b82 */ /* 0x000e300000000800 */
[----:B------:R-:W0:Y:S01]  /*6580*/  LDC R30, c[0x0][0x600] ;  /* 0x00018000ff1e7b82 */ /* 0x000e220000000800 */
[----:B-1-3--:R-:W-:Y:S05]  /*6590*/  @!P0 BRA `(.L_x_161) ;  /* 0x0000000000288947 */ /* 0x00afea0003800000 */
[----:B------:R-:W1:Y:S02]  /*65a0*/  LDC R0, c[0x0][0x64c] ;  /* 0x00019300ff007b82 */ /* 0x000e640000000800 */
[----:B-1----:R-:W-:-:S05]  /*65b0*/  IADD3 R3, P0, R15, R0, RZ ;  /* 0x000000000f037210 */ /* 0x002fca0007f1e0ff */
        /* <DEDUP_REMOVED lines=8> */
.L_x_161:
[----:B------:R-:W-:Y:S01]  /*6640*/  ISETP.NE.AND P0, PT, R2, 0x1, PT ;  /* 0x000000010200780c */ /* 0x000fe20003f05270 */
[----:B------:R-:W-:Y:S01]  /*6650*/  IMAD.MOV R14, RZ, RZ, -R14 ;  /* 0x000000ffff0e7224 */ /* 0x000fe200078e0a0e */
[----:B--2---:R-:W-:Y:S02]  /*6660*/  SHF.R.U64 R0, R4, R24, R5 ;  /* 0x0000001804007219 */ /* 0x004fe40000001205 */
[----:B------:R-:W-:Y:S02]  /*6670*/  LOP3.LUT R3, R10, R97, RZ, 0xc0, !PT ;  /* 0x000000610a037212 */ /* 0x000fe400078ec0ff */
[----:B------:R-:W-:Y:S01]  /*6680*/  LOP3.LUT R6, R13, R96, RZ, 0xc0, !PT ;  /* 0x000000600d067212 */ /* 0x000fe200078ec0ff */
[----:B------:R-:W-:Y:S02]  /*6690*/  IMAD.MOV R4, RZ, RZ, -R0 ;  /* 0x000000ffff047224 */ /* 0x000fe400078e0a00 */
[----:B------:R-:W-:Y:S02]  /*66a0*/  IMAD R0, R92, R0, R3 ;  /* 0x000000005c007224 */ /* 0x000fe400078e0203 */
[----:B----4-:R-:W-:-:S02]  /*66b0*/  IMAD R3, R4, R28, R15 ;  /* 0x0000001c04037224 */ /* 0x010fc400078e020f */
[----:B------:R-:W-:Y:S02]  /*66c0*/  @P0 IMAD R25, R21, R14, R20 ;  /* 0x0000000e15190224 */ /* 0x000fe400078e0214 */
[----:B0-----:R-:W-:Y:S02]  /*66d0*/  IMAD R5, R3, R30, R6 ;  /* 0x0000001e03057224 */ /* 0x001fe400078e0206 */
[----:B------:R-:W-:Y:S02]  /*66e0*/  IMAD R0, R0, R29, R25 ;  /* 0x0000001d00007224 */ /* 0x000fe400078e0219 */
[----:B------:R-:W-:-:S03]  /*66f0*/  IMAD.MOV.U32 R4, RZ, RZ, 0x1 ;  /* 0x00000001ff047424 */ /* 0x000fc600078e00ff */
[----:B------:R-:W-:Y:S02]  /*6700*/  SEL R100, R5, R0, !P0 ;  /* 0x0000000005647207 */ /* 0x000fe40004000000 */
[----:B------:R-:W-:Y:S02]  /*6710*/  PRMT R3, R4, 0x7610, R3 ;  /* 0x0000761004037816 */ /* 0x000fe40000000003 */
[----:B------:R-:W-:-:S07]  /*6720*/  SEL R0, R0, R5, !P0 ;  /* 0x0000000500007207 */ /* 0x000fce0004000000 */
.L_x_159:
[----:B------:R-:W-:Y:S01]  /*6730*/  LOP3.LUT P0, RZ, R3, 0xff, RZ, 0xc0, !PT ;  /* 0x000000ff03ff7812 */ /* 0x000fe2000780c0ff */
[----:B------:R-:W-:Y:S01]  /*6740*/  UIMAD.WIDE.U32 UR4, UR41, -0x33333333, URZ ;  /* 0xcccccccd290478a5 */ /* 0x000fe2000f8e003f */
[----:B------:R-:W-:-:S03]  /*6750*/  IMAD.MOV.U32 R101, RZ, RZ, R0 ;  /* 0x000000ffff657224 */ /* 0x000fc600078e0000 */
[----:B------:R-:W-:-:S04]  /*6760*/  USHF.R.U32.HI UR4, URZ, 0x2, UR5 ;  /* 0x000000023f047899 */ /* 0x000fc80008011605 */
[----:B------:R-:W-:-:S04]  /*6770*/  UIMAD UR41, UR4, -0x5, UR41 ;  /* 0xfffffffb042978a4 */ /* 0x000fc8000f8e0229 */
[----:B------:R-:W-:Y:S08]  /*6780*/  @P0 BRA `(.L_x_162) ;  /* 0xffffffac00280947 */ /* 0x000ff0000383ffff */
[----:B------:R-:W-:Y:S05]  /*6790*/  EXIT ;  /* 0x000000000000794d */ /* 0x000fea0003800000 */
.L_x_7:
        /* <DEDUP_REMOVED lines=26> */
.L_x_164:
[----:B------:R-:W0:Y:S01]  /*6940*/  LDC.64 R28, c[0x0][0x640] ;  /* 0x00019000ff1c7b82 */ /* 0x000e220000000a00 */
[-CC-:B------:R-:W-:Y:S01]  /*6950*/  SHF.R.U64 R22, R12, R20.reuse, R13.reuse ;  /* 0x000000140c167219 */ /* 0x180fe2000000120d */
[----:B------:R-:W-:Y:S01]  /*6960*/  IMAD.MOV.U32 R26, RZ, RZ, 0x1 ;  /* 0x00000001ff1a7424 */ /* 0x000fe200078e00ff */
[----:B------:R-:W-:Y:S02]  /*6970*/  SHF.R.U32.HI R8, RZ, R20, R13 ;  /* 0x00000014ff087219 */ /* 0x000fe4000001160d */
[----:B------:R-:W-:-:S03]  /*6980*/  IADD3 R11, P0, RZ, -R22, RZ ;  /* 0x80000016ff0b7210 */ /* 0x000fc60007f1e0ff */
[----:B------:R-:W1:Y:S02]  /*6990*/  LDC R12, c[0x0][0x618] ;  /* 0x00018600ff0c7b82 */ /* 0x000e640000000800 */
[----:B------:R-:W-:-:S04]  /*69a0*/  IMAD.X R9, RZ, RZ, ~R8, P0 ;  /* 0x000000ffff097224 */ /* 0x000fc800000e0e08 */
[-C--:B------:R-:W-:Y:S02]  /*69b0*/  IMAD R10, R9, R24.reuse, RZ ;  /* 0x00000018090a7224 */ /* 0x080fe400078e02ff */
[----:B------:R-:W2:Y:S01]  /*69c0*/  LDC R20, c[0x0][0x608] ;  /* 0x00018200ff147b82 */ /* 0x000ea20000000800 */
[----:B------:R-:W-:-:S04]  /*69d0*/  IMAD.WIDE.U32 R8, R11, R24, R16 ;  /* 0x000000180b087225 */ /* 0x000fc800078e0010 */
[----:B------:R-:W-:Y:S02]  /*69e0*/  IMAD R11, R11, R25, R10 ;  /* 0x000000190b0b7224 */ /* 0x000fe400078e020a */
[----:B------:R-:W-:Y:S01]  /*69f0*/  IMAD.MOV.U32 R10, RZ, RZ, -0x1 ;  /* 0xffffffffff0a7424 */ /* 0x000fe200078e00ff */
        /* <DEDUP_REMOVED lines=28> */
.L_x_165:
[----:B------:R-:W-:Y:S01]  /*6bc0*/  ISETP.NE.AND P0, PT, R2, 0x1, PT ;  /* 0x000000010200780c */ /* 0x000fe20003f05270 */
[----:B------:R-:W-:Y:S01]  /*6bd0*/  IMAD.MOV.U32 R12, RZ, RZ, R22 ;  /* 0x000000ffff0c7224 */ /* 0x000fe200078e0016 */
[----:B-1----:R-:W-:Y:S02]  /*6be0*/  SHF.R.U64 R8, R8, R24, R9 ;  /* 0x0000001808087219 */ /* 0x002fe40000001209 */
[----:B------:R-:W-:Y:S01]  /*6bf0*/  LOP3.LUT R5, R19, R30, RZ, 0xc0, !PT ;  /* 0x0000001e13057212 */ /* 0x000fe200078ec0ff */
[----:B0-----:R-:W-:Y:S01]  /*6c00*/  VIADD R19, R23, 0xffffffff ;  /* 0xffffffff17137836 */ /* 0x001fe20000000000 */
[----:B------:R-:W-:Y:S01]  /*6c10*/  SHF.L.U32 R26, R26, R27, RZ ;  /* 0x0000001b1a1a7219 */ /* 0x000fe200000006ff */
[----:B------:R-:W-:-:S03]  /*6c20*/  IMAD.MOV R9, RZ, RZ, -R8 ;  /* 0x000000ffff097224 */ /* 0x000fc600078e0a08 */
[----:B------:R-:W-:Y:S01]  /*6c30*/  LOP3.LUT R19, R14, R19, RZ, 0xc0, !PT ;  /* 0x000000130e137212 */ /* 0x000fe200078ec0ff */
[----:B------:R-:W-:Y:S02]  /*6c40*/  IMAD R5, R26, R8, R5 ;  /* 0x000000081a057224 */ /* 0x000fe400078e0205 */
[----:B------:R-:W-:Y:S02]  /*6c50*/  @P0 IMAD R6, R7, R21, R4 ;  /* 0x0000001507060224 */ /* 0x000fe400078e0204 */
[----:B--2---:R-:W-:Y:S02]  /*6c60*/  IMAD R4, R9, R25, R20 ;  /* 0x0000001909047224 */ /* 0x004fe400078e0214 */
[----:B---3--:R-:W-:Y:S02]  /*6c70*/  IMAD R6, R5, R31, R6 ;  /* 0x0000001f05067224 */ /* 0x008fe400078e0206 */
[----:B------:R-:W-:Y:S02]  /*6c80*/  IMAD R19, R4, R23, R19 ;  /* 0x0000001704137224 */ /* 0x000fe400078e0213 */
[----:B------:R-:W-:-:S03]  /*6c90*/  IMAD.MOV.U32 R8, RZ, RZ, 0x1 ;  /* 0x00000001ff087424 */ /* 0x000fc600078e00ff */
[----:B------:R-:W-:Y:S02]  /*6ca0*/  SEL R20, R19, R6, !P0 ;  /* 0x0000000613147207 */ /* 0x000fe40004000000 */
[----:B------:R-:W-:-:S07]  /*6cb0*/  SEL R19, R6, R19, !P0 ;  /* 0x0000001306137207 */ /* 0x000fce0004000000 */
.L_x_163:
[----:B------:R-:W-:-:S08]  /*6cc0*/  NOP ;  /* 0x0000000000007918 */ /* 0x000fd00000000000 */
[----:B------:R-:W0:-:S00]  /*6cd0*/  USETMAXREG.DEALLOC.CTAPOOL 0x28 ;  /* 0x00000028000079c8 */ /* 0x000e0000080e0500 */
[----:B0-----:R-:W-:-:S13]  /*6ce0*/  ISETP.NE.AND P0, PT, R3, RZ, PT ;  /* 0x000000ff0300720c */ /* 0x001fda0003f05270 */
[----:B------:R-:W-:Y:S05]  /*6cf0*/  @P0 EXIT ;  /* 0x000000000000094d */ /* 0x000fea0003800000 */
[----:B------:R-:W-:Y:S01]  /*6d00*/  LOP3.LUT P0, RZ, R8, 0xff, RZ, 0xc0, !PT ;  /* 0x000000ff08ff7812 */ /* 0x000fe2000780c0ff */
[----:B------:R-:W-:Y:S02]  /*6d10*/  IMAD.MOV.U32 R3, RZ, RZ, 0x1 ;  /* 0x00000001ff037424 */ /* 0x000fe400078e00ff */
[----:B------:R-:W-:-:S10]  /*6d20*/  IMAD.MOV.U32 R13, RZ, RZ, RZ ;  /* 0x000000ffff0d7224 */ /* 0x000fd400078e00ff */
[----:B------:R-:W-:Y:S05]  /*6d30*/  @!P0 BRA `(.L_x_166) ;  /* 0x0000000c00448947 */ /* 0x000fea0003800000 */
[----:B------:R-:W0:Y:S01]  /*6d40*/  LDC R3, c[0x0][0x28c] ;  /* 0x0000a300ff037b82 */ /* 0x000e220000000800 */
[----:B------:R-:W-:Y:S01]  /*6d50*/  ULDC UR6, c[0x0][0x658] ;  /* 0x0001960000067ab9 */ /* 0x000fe20000000800 */
[----:B------:R-:W-:Y:S01]  /*6d60*/  UMOV UR7, 0xffffffff ;  /* 0xffffffff00077882 */ /* 0x000fe20000000000 */
[----:B------:R-:W-:Y:S01]  /*6d70*/  BSSY B0, `(.L_x_166) ;  /* 0x00000cd000007945 */ /* 0x000fe20003800000 */
[----:B------:R-:W-:Y:S01]  /*6d80*/  USHF.L.U32 UR7, UR7, UR6, URZ ;  /* 0x0000000607077299 */ /* 0x000fe2000800063f */
[----:B------:R-:W-:Y:S01]  /*6d90*/  IMAD.MOV.U32 R11, RZ, RZ, 0x1 ;  /* 0x00000001ff0b7424 */ /* 0x000fe200078e00ff */
[----:B------:R-:W-:Y:S01]  /*6da0*/  LOP3.LUT R10, R18, 0x2, RZ, 0xfc, !PT ;  /* 0x00000002120a7812 */ /* 0x000fe200078efcff */
[----:B------:R-:W-:Y:S01]  /*6db0*/  IMAD.MOV.U32 R13, RZ, RZ, RZ ;  /* 0x000000ffff0d7224 */ /* 0x000fe200078e00ff */
[----:B------:R-:W1:Y:S01]  /*6dc0*/  S2UR UR4, SR_CgaCtaId ;  /* 0x00000000000479c3 */ /* 0x000e620000008800 */
[----:B------:R-:W-:Y:S01]  /*6dd0*/  ULDC UR5, c[0x0][0x600] ;  /* 0x0001800000057ab9 */ /* 0x000fe20000000800 */
[----:B------:R-:W-:Y:S01]  /*6de0*/  UMOV UR8, 0x1 ;  /* 0x0000000100087882 */ /* 0x000fe20000000000 */
[----:B------:R-:W-:-:S02]  /*6df0*/  UIADD3 UR5, UR5, -0x1, URZ ;  /* 0xffffffff05057890 */ /* 0x000fc4000fffe03f */
[----:B------:R-:W-:Y:S02]  /*6e00*/  USHF.L.U32 UR21, UR8, UR6, URZ ;  /* 0x0000000608157299 */ /* 0x000fe4000800063f */
[----:B------:R-:W-:Y:S01]  /*6e10*/  ULOP3.LUT UR13, URZ, UR7, URZ, 0x33, !UPT ;  /* 0x000000073f0d7292 */ /* 0x000fe2000f8e333f */
[----:B------:R-:W-:Y:S01]  /*6e20*/  ULDC.64 UR30, c[0x0][0x198] ;  /* 0x00006600001e7ab9 */ /* 0x000fe20000000a00 */
[----:B0-----:R-:W-:-:S05]  /*6e30*/  VIADD R3, R3, 0x3f ;  /* 0x0000003f03037836 */ /* 0x001fca0000000000 */
[----:B------:R-:W-:Y:S01]  /*6e40*/  SHF.R.S32.HI R4, RZ, 0x1f, R3 ;  /* 0x0000001fff047819 */ /* 0x000fe20000011403 */
[----:B-1----:R-:W-:-:S03]  /*6e50*/  USHF.L.U32 UR4, UR4, 0x5, URZ ;  /* 0x0000000504047899 */ /* 0x002fc6000800063f */
[----:B------:R-:W-:Y:S01]  /*6e60*/  LEA.HI R4, R4, R3, RZ, 0x6 ;  /* 0x0000000304047211 */ /* 0x000fe200078f30ff */
[----:B------:R-:W-:-:S03]  /*6e70*/  IMAD.MOV.U32 R3, RZ, RZ, 0x1 ;  /* 0x00000001ff037424 */ /* 0x000fc600078e00ff */
[----:B------:R-:W-:-:S05]  /*6e80*/  SHF.R.S32.HI R8, RZ, 0x6, R4 ;  /* 0x00000006ff087819 */ /* 0x000fca0000011404 */
[----:B------:R-:W-:-:S07]  /*6e90*/  VIADD R9, R8, 0x1 ;  /* 0x0000000108097836 */ /* 0x000fce0000000000 */
.L_x_177:
[----:B------:R-:W-:-:S03]  /*6ea0*/  UMOV UR6, 0xffffffff ;  /* 0xffffffff00067882 */ /* 0x000fc60000000000 */
[----:B------:R-:W-:Y:S05]  /*6eb0*/  BRA.DIV UR6, `(.L_x_167) ;  /* 0x0000000e06f07947 */ /* 0x000fea000b800000 */
[----:B------:R-:W-:-:S13]  /*6ec0*/  ELECT P6, URZ, PT ;  /* 0x00000000003f782f */ /* 0x000fda00038c0000 */
.L_x_189:
[----:B------:R-:W-:Y:S04]  /*6ed0*/  BSSY B1, `(.L_x_168) ;  /* 0x0000044000017945 */ /* 0x000fe80003800000 */
[----:B------:R-:W-:Y:S05]  /*6ee0*/  @!P6 BRA `(.L_x_169) ;  /* 0x000000040008e947 */ /* 0x000fea0003800000 */
[----:B------:R-:W0:Y:S02]  /*6ef0*/  LDC R4, c[0x0][0x28c] ;  /* 0x0000a300ff047b82 */ /* 0x000e240000000800 */
[----:B0-----:R-:W-:-:S13]  /*6f00*/  ISETP.GE.AND P0, PT, R4, 0x1, PT ;  /* 0x000000010400780c */ /* 0x001fda0003f06270 */
[----:B------:R-:W-:Y:S05]  /*6f10*/  @!P0 BRA `(.L_x_169) ;  /* 0x0000000000fc8947 */ /* 0x000fea0003800000 */
[----:B------:R-:W-:Y:S02]  /*6f20*/  IMAD.SHL.U32 R19, R19, 0x80, RZ ;  /* 0x0000008013137824 */ /* 0x000fe400078e00ff */
[----:B------:R-:W-:Y:S02]  /*6f30*/  IMAD.SHL.U32 R20, R20, 0x80, RZ ;  /* 0x0000008014147824 */ /* 0x000fe400078e00ff */
[----:B------:R-:W-:Y:S02]  /*6f40*/  IMAD.MOV.U32 R23, RZ, RZ, RZ ;  /* 0x000000ffff177224 */ /* 0x000fe400078e00ff */
[----:B------:R-:W-:Y:S02]  /*6f50*/  IMAD.U32 R24, RZ, RZ, UR4 ;  /* 0x00000004ff187e24 */ /* 0x000fe4000f8e00ff */
[----:B------:R-:W-:Y:S02]  /*6f60*/  IMAD.MOV.U32 R4, RZ, RZ, R9 ;  /* 0x000000ffff047224 */ /* 0x000fe400078e0009 */
[----:B------:R-:W-:-:S02]  /*6f70*/  IMAD.MOV.U32 R5, RZ, RZ, R3 ;  /* 0x000000ffff057224 */ /* 0x000fc400078e0003 */
[----:B------:R-:W-:Y:S02]  /*6f80*/  IMAD.MOV.U32 R6, RZ, RZ, R13 ;  /* 0x000000ffff067224 */ /* 0x000fe400078e000d */
[----:B------:R-:W-:-:S07]  /*6f90*/  VIADD R25, R19, 0x40 ;  /* 0x0000004013197836 */ /* 0x000fce0000000000 */
.L_x_172:
[----:B------:R-:W0:Y:S01]  /*6fa0*/  S2R R15, SR_CgaCtaId ;  /* 0x00000000000f7919 */ /* 0x000e220000008800 */
[----:B------:R-:W-:Y:S02]  /*6fb0*/  MOV R7, 0x400 ;  /* 0x0000040000077802 */ /* 0x000fe40000000f00 */
[----:B------:R-:W-:-:S13]  /*6fc0*/  ISETP.NE.AND P1, PT, R0, RZ, PT ;  /* 0x000000ff0000720c */ /* 0x000fda0003f25270 */
[----:B------:R-:W1:Y:S01]  /*6fd0*/  @!P1 LDC R14, c[0x0][0x500] ;  /* 0x00014000ff0e9b82 */ /* 0x000e620000000800 */
[----:B0-----:R-:W-:Y:S02]  /*6fe0*/  LEA R21, R15, R7, 0x18 ;  /* 0x000000070f157211 */ /* 0x001fe400078ec0ff */
[----:B------:R-:W-:-:S03]  /*6ff0*/  SHF.L.U32 R7, R5, 0x1f, RZ ;  /* 0x0000001f05077819 */ /* 0x000fc600000006ff */
[----:B------:R-:W-:-:S04]  /*7000*/  IMAD R22, R6, 0x8, R21 ;  /* 0x0000000806167824 */ /* 0x000fc800078e0215 */
[----:B------:R-:W0:Y:S02]  /*7010*/  SYNCS.PHASECHK.TRANS64.TRYWAIT P0, [R22+URZ+0x28], R7 ;  /* 0x00002807160075a7 */ /* 0x000e24000800017f */
[----:B01----:R-:W-:Y:S05]  /*7020*/  @!P0 BRA `(.L_x_170) ;  /* 0x0000000c00b48947 */ /* 0x003fea0003800000 */
.L_x_190:
[----:B0-----:R-:W-:Y:S01]  /*7030*/  PRMT R7, R10, 0x9910, RZ ;  /* 0x000099100a077816 */ /* 0x001fe200000000ff */
[----:B------:R0:W-:Y:S03]  /*7040*/  @!P1 SYNCS.ARRIVE.TRANS64 RZ, [R22+URZ], R14 ;  /* 0x0000000e16ff99a7 */ /* 0x0001e6000800003f */
[----:B------:R-:W-:-:S13]  /*7050*/  ISETP.NE.AND P0, PT, R7, 0x2, PT ;  /* 0x000000020700780c */ /* 0x000fda0003f05270 */
[----:B0-----:R-:W-:Y:S05]  /*7060*/  @P0 BRA `(.L_x_171) ;  /* 0x0000000000040947 */ /* 0x001fea0003800000 */
[----:B------:R-:W-:Y:S01]  /*7070*/  BPT.TRAP 0x1 ;  /* 0x000000040000795c */ /* 0x000fe20000300000 */
.L_x_171:
[----:B------:R-:W-:Y:S01]  /*7080*/  IMAD R7, R6, 0x4, R15 ;  /* 0x0000000406077824 */ /* 0x000fe200078e020f */
[----:B------:R-:W-:Y:S01]  /*7090*/  R2UR UR25, R22 ;  /* 0x00000000161972ca */ /* 0x000fe200000e0000 */
[----:B------:R-:W-:Y:S01]  /*70a0*/  VIADD R4, R4, 0xffffffff ;  /* 0xffffffff04047836 */ /* 0x000fe20000000000 */
[----:B------:R-:W-:Y:S01]  /*70b0*/  R2UR UR27, R24 ;  /* 0x00000000181b72ca */ /* 0x000fe200000e0000 */
[----:B------:R-:W-:Y:S01]  /*70c0*/  IMAD.SHL.U32 R7, R7, 0x800, RZ ;  /* 0x0000080007077824 */ /* 0x000fe200078e00ff */
[----:B------:R-:W-:Y:S01]  /*70d0*/  R2UR UR28, R12 ;  /* 0x000000000c1c72ca */ /* 0x000fe200000e0000 */
[----:B------:R-:W-:Y:S01]  /*70e0*/  UIADD3 UR6, UP0, UR30, 0xf0, URZ ;  /* 0x000000f01e067890 */ /* 0x000fe2000ff1e03f */
[----:B------:R-:W-:Y:S01]  /*70f0*/  R2UR UR26, R19 ;  /* 0x00000000131a72ca */ /* 0x000fe200000e0000 */
[--C-:B------:R-:W-:Y:S01]  /*7100*/  IMAD R7, R7, 0x2, R21.reuse ;  /* 0x0000000207077824 */ /* 0x100fe200078e0215 */
[----:B------:R-:W-:Y:S01]  /*7110*/  R2UR UR18, R25 ;  /* 0x00000000191272ca */ /* 0x000fe200000e0000 */
[C---:B------:R-:W-:Y:S01]  /*7120*/  IMAD R21, R6.reuse, 0x4000, R21 ;  /* 0x0000400006157824 */ /* 0x040fe200078e0215 */
[----:B------:R-:W-:Y:S01]  /*7130*/  UIADD3 UR32, UP1, UR30, 0x1f0, URZ ;  /* 0x000001f01e207890 */ /* 0x000fe2000ff3e03f */
[----:B------:R-:W-:Y:S01]  /*7140*/  R2UR UR10, R23 ;  /* 0x00000000170a72ca */ /* 0x000fe200000e0000 */
[----:B------:R-:W-:Y:S01]  /*7150*/  UIADD3.X UR7, URZ, UR31, URZ, UP0, !UPT ;  /* 0x0000001f3f077290 */ /* 0x000fe200087fe43f */
[----:B------:R-:W-:Y:S01]  /*7160*/  R2UR UR16, R7 ;  /* 0x00000000071072ca */ /* 0x000fe200000e0000 */
[----:B------:R-:W-:Y:S01]  /*7170*/  VIADD R6, R6, 0x1 ;  /* 0x0000000106067836 */ /* 0x000fe20000000000 */
[----:B------:R-:W-:Y:S01]  /*7180*/  R2UR UR8, R21 ;  /* 0x00000000150872ca */ /* 0x000fe200000e0000 */
[----:B------:R-:W-:Y:S01]  /*7190*/  UIADD3.X UR33, URZ, UR31, URZ, UP1, !UPT ;  /* 0x0000001f3f217290 */ /* 0x000fe20008ffe43f */
[----:B------:R-:W-:Y:S01]  /*71a0*/  R2UR UR11, R20 ;  /* 0x00000000140b72ca */ /* 0x000fe200000e0000 */
[----:B------:R-:W-:Y:S01]  /*71b0*/  UMOV UR22, 0x30000 ;  /* 0x0003000000167882 */ /* 0x000fe20000000000 */
[----:B------:R-:W-:Y:S01]  /*71c0*/  ISETP.GT.AND P1, PT, R4, 0x1, PT ;  /* 0x000000010400780c */ /* 0x000fe20003f24270 */
[----:B------:R-:W-:Y:S01]  /*71d0*/  UMOV UR14, 0x0 ;  /* 0x00000000000e7882 */ /* 0x000fe20000000000 */
[----:B------:R-:W-:Y:S01]  /*71e0*/  ISETP.NE.AND P0, PT, R6, 0x5, PT ;  /* 0x000000050600780c */ /* 0x000fe20003f05270 */
[----:B------:R-:W-:Y:S01]  /*71f0*/  UMOV UR15, 0x10000000 ;  /* 0x10000000000f7882 */ /* 0x000fe20000000000 */
[----:B------:R-:W-:Y:S01]  /*7200*/  UMOV UR17, UR25 ;  /* 0x0000001900117c82 */ /* 0x000fe20008000000 */
[----:B------:R-:W-:Y:S01]  /*7210*/  UMOV UR19, UR27 ;  /* 0x0000001b00137c82 */ /* 0x000fe20008000000 */
[----:B------:R-:W-:Y:S01]  /*7220*/  UMOV UR20, UR28 ;  /* 0x0000001c00147c82 */ /* 0x000fe20008000000 */
[----:B------:R-:W-:Y:S01]  /*7230*/  UIADD3 UR24, UR16, 0x100, URZ ;  /* 0x0000010010187890 */ /* 0x000fe2000fffe03f */
[----:B------:R-:W-:Y:S01]  /*7240*/  SEL R14, RZ, 0x1, P0 ;  /* 0x00000001ff0e7807 */ /* 0x000fe20000000000 */
[----:B------:R-:W-:Y:S01]  /*7250*/  UIADD3 UR16, UR16, 0x2100, URZ ;  /* 0x0000210010107890 */ /* 0x000fe2000fffe03f */
[----:B------:R-:W-:Y:S01]  /*7260*/  VIADD R23, R23, 0x40 ;  /* 0x0000004017177836 */ /* 0x000fe20000000000 */
[----:B------:R-:W-:Y:S01]  /*7270*/  UIADD3 UR8, UR8, 0x14100, URZ ;  /* 0x0001410008087890 */ /* 0x000fe2000fffe03f */
[----:B------:R-:W-:Y:S01]  /*7280*/  LOP3.LUT R5, R5, R14, RZ, 0x3c, !PT ;  /* 0x0000000e05057212 */ /* 0x000fe200078e3cff */
[----:B------:R-:W-:Y:S01]  /*7290*/  UMOV UR9, UR25 ;  /* 0x0000001900097c82 */ /* 0x000fe20008000000 */
[----:B------:R-:W-:Y:S01]  /*72a0*/  UMOV UR12, UR28 ;  /* 0x0000001c000c7c82 */ /* 0x000fe20008000000 */
[----:B------:R-:W-:Y:S01]  /*72b0*/  VIADD R24, R24, 0x40 ;  /* 0x0000004018187836 */ /* 0x000fe20000000000 */
[----:B------:R0:W-:Y:S01]  /*72c0*/  UTMALDG.3D.MULTICAST [UR24], [UR6], UR22, desc[UR14] ;  /* 0x00000e18060073b4 */ /* 0x0001e20008011816 */
[----:B------:R-:W-:Y:S01]  /*72d0*/  SEL R6, R6, RZ, P0 ;  /* 0x000000ff06067207 */ /* 0x000fe20000000000 */
[----:B------:R0:W-:Y:S02]  /*72e0*/  UTMALDG.3D.MULTICAST [UR16], [UR6], UR22, desc[UR14] ;  /* 0x00000e10060073b4 */ /* 0x0001e40008011816 */
[----:B------:R0:W-:Y:S02]  /*72f0*/  UTMALDG.3D [UR8], [UR32], desc[UR14] ;  /* 0x00000e08200075b4 */ /* 0x0001e40008011000 */
[----:B0-----:R-:W-:Y:S05]  /*7300*/  @P1 BRA `(.L_x_172) ;  /* 0xfffffffc00241947 */ /* 0x001fea000383ffff */
.L_x_169:
[----:B------:R-:W-:Y:S05]  /*7310*/  BSYNC B1 ;  /* 0x0000000000017941 */ /* 0x000fea0003800000 */
.L_x_168:
[----:B------:R-:W-:Y:S01]  /*7320*/  LOP3.LUT P1, RZ, R11, 0xff, RZ, 0xc0, !PT ;  /* 0x000000ff0bff7812 */ /* 0x000fe2000782c0ff */
[C---:B------:R-:W-:Y:S01]  /*7330*/  IMAD.IADD R13, R8.reuse, 0x1, R13 ;  /* 0x00000001080d7824 */ /* 0x040fe200078e020d */
[----:B------:R-:W-:Y:S01]  /*7340*/  ULDC.64 UR6, c[0x0][0x650] ;  /* 0x0001940000067ab9 */ /* 0x000fe20000000a00 */
[C---:B------:R-:W-:Y:S01]  /*7350*/  ISETP.GE.U32.AND P2, PT, R8.reuse, 0x5, PT ;  /* 0x000000050800780c */ /* 0x040fe20003f46070 */
[----:B------:R-:W-:Y:S01]  /*7360*/  BSSY B1, `(.L_x_173) ;  /* 0x000006b000017945 */ /* 0x000fe20003800000 */
[----:B------:R-:W-:Y:S01]  /*7370*/  IMAD.MOV.U32 R19, RZ, RZ, -0x1 ;  /* 0xffffffffff137424 */ /* 0x000fe200078e00ff */
[----:B------:R-:W-:Y:S01]  /*7380*/  ISETP.GT.U32.AND P0, PT, R13, 0x4, PT ;  /* 0x000000040d00780c */ /* 0x000fe20003f04070 */
[----:B------:R-:W-:Y:S01]  /*7390*/  IMAD.MOV.U32 R20, RZ, RZ, -0x1 ;  /* 0xffffffffff147424 */ /* 0x000fe200078e00ff */
[----:B------:R-:W-:Y:S01]  /*73a0*/  PRMT R11, RZ, 0x7610, R11 ;  /* 0x00007610ff0b7816 */ /* 0x000fe2000000000b */
[----:B------:R-:W-:Y:S01]  /*73b0*/  IMAD.MOV.U32 R12, RZ, RZ, -0x1 ;  /* 0xffffffffff0c7424 */ /* 0x000fe200078e00ff */
[----:B------:R-:W-:-:S03]  /*73c0*/  ISETP.LT.U32.AND P0, PT, R8, 0x5, P0 ;  /* 0x000000050800780c */ /* 0x000fc60000701070 */
[----:B------:R-:W0:Y:S01]  /*73d0*/  @P1 S2R R5, SR_CgaCtaId ;  /* 0x0000000000051919 */ /* 0x000e220000008800 */
[----:B------:R-:W-:-:S04]  /*73e0*/  @P1 MOV R4, 0x400 ;  /* 0x0000040000041802 */ /* 0x000fc80000000f00 */
[----:B0-----:R-:W-:Y:S01]  /*73f0*/  @P1 LEA R6, R5, R4, 0x18 ;  /* 0x0000000405061211 */ /* 0x001fe200078ec0ff */
[----:B------:R-:W-:Y:S01]  /*7400*/  IMAD.WIDE.U32 R4, R13, -0x33333333, RZ ;  /* 0xcccccccd0d047825 */ /* 0x000fe200078e00ff */
[----:B------:R-:W-:Y:S02]  /*7410*/  SEL R4, RZ, 0x1, !P0 ;  /* 0x00000001ff047807 */ /* 0x000fe40004000000 */
[----:B------:R0:W-:Y:S01]  /*7420*/  @P1 SYNCS.ARRIVE.TRANS64.A1T0 RZ, [R6+URZ+0x68], RZ ;  /* 0x000068ff06ff19a7 */ /* 0x0001e2000810003f */
[----:B------:R-:W-:Y:S02]  /*7430*/  IADD3 R16, P1, R16, UR36, RZ ;  /* 0x0000002410107c10 */ /* 0x000fe4000ff3e0ff */
[----:B------:R-:W-:Y:S02]  /*7440*/  LOP3.LUT R3, R3, R4, RZ, 0x3c, !PT ;  /* 0x0000000403037212 */ /* 0x000fe400078e3cff */
[----:B------:R-:W-:Y:S02]  /*7450*/  IADD3.X R17, R17, UR42, RZ, P1, !PT ;  /* 0x0000002a11117c10 */ /* 0x000fe40008ffe4ff */
[----:B------:R-:W-:-:S02]  /*7460*/  ISETP.GE.U32.AND P0, PT, R16, UR6, PT ;  /* 0x0000000610007c0c */ /* 0x000fc4000bf06070 */
[----:B0-----:R-:W-:Y:S02]  /*7470*/  SHF.R.U32.HI R6, RZ, 0x2, R5 ;  /* 0x00000002ff067819 */ /* 0x001fe40000011605 */
[----:B------:R-:W-:Y:S02]  /*7480*/  ISETP.GE.U32.AND.EX P0, PT, R17, UR7, PT, P0 ;  /* 0x0000000711007c0c */ /* 0x000fe4000bf06100 */
[----:B------:R-:W-:Y:S01]  /*7490*/  @P2 LOP3.LUT R3, R3, 0x1, R6, 0x78, !PT ;  /* 0x0000000103032812 */ /* 0x000fe200078e7806 */
[----:B------:R-:W-:Y:S01]  /*74a0*/  IMAD R13, R6, -0x5, R13 ;  /* 0xfffffffb060d7824 */ /* 0x000fe200078e020d */
[----:B------:R-:W-:-:S09]  /*74b0*/  PRMT R4, RZ, 0x7610, R4 ;  /* 0x00007610ff047816 */ /* 0x000fd20000000004 */
[----:B------:R-:W-:Y:S05]  /*74c0*/  @P0 BRA `(.L_x_174) ;  /* 0x0000000400500947 */ /* 0x000fea0003800000 */
[----:B------:R-:W0:Y:S01]  /*74d0*/  S2R R15, SR_CTAID.X ;  /* 0x00000000000f7919 */ /* 0x000e220000002500 */
[----:B------:R-:W-:Y:S01]  /*74e0*/  ULDC.64 UR6, c[0x0][0x628] ;  /* 0x00018a0000067ab9 */ /* 0x000fe20000000a00 */
[----:B------:R-:W1:Y:S01]  /*74f0*/  LDC R20, c[0x0][0x144] ;  /* 0x00005100ff147b82 */ /* 0x000e620000000800 */
[----:B------:R-:W-:Y:S01]  /*7500*/  ISETP.NE.U32.AND P0, PT, RZ, UR6, PT ;  /* 0x00000006ff007c0c */ /* 0x000fe2000bf05070 */
[----:B------:R-:W2:Y:S01]  /*7510*/  S2R R12, SR_CTAID.Y ;  /* 0x00000000000c7919 */ /* 0x000ea20000002600 */
[----:B------:R-:W-:Y:S01]  /*7520*/  ULDC UR8, c[0x0][0x150] ;  /* 0x0000540000087ab9 */ /* 0x000fe20000000800 */
[----:B------:R-:W-:Y:S01]  /*7530*/  ULDC UR9, c[0x0][0x630] ;  /* 0x00018c0000097ab9 */ /* 0x000fe20000000800 */
[----:B------:R-:W-:Y:S01]  /*7540*/  ISETP.NE.AND.EX P0, PT, RZ, UR7, PT, P0 ;  /* 0x00000007ff007c0c */ /* 0x000fe2000bf05300 */
[----:B------:R-:W-:Y:S01]  /*7550*/  IMAD.MOV.U32 R4, RZ, RZ, R16 ;  /* 0x000000ffff047224 */ /* 0x000fe200078e0010 */
[----:B0-----:R-:W-:-:S05]  /*7560*/  I2FP.F32.U32 R5, R15 ;  /* 0x0000000f00057245 */ /* 0x001fca0000201000 */
[----:B------:R-:W-:Y:S01]  /*7570*/  FMUL R21, R5, UR8 ;  /* 0x0000000805157c20 */ /* 0x000fe20008400000 */
[----:B------:R-:W-:-:S05]  /*7580*/  IMAD.MOV.U32 R5, RZ, RZ, R17 ;  /* 0x000000ffff057224 */ /* 0x000fca00078e0011 */
[----:B--2---:R-:W-:Y:S05]  /*7590*/  @!P0 BRA `(.L_x_175) ;  /* 0x0000000000288947 */ /* 0x004fea0003800000 */
[----:B------:R-:W-:Y:S02]  /*75a0*/  ULDC UR8, c[0x0][0x634] ;  /* 0x00018d0000087ab9 */ /* 0x000fe40000000800 */
[----:B------:R-:W-:-:S05]  /*75b0*/  IADD3 R5, P0, R16, UR8, RZ ;  /* 0x0000000810057c10 */ /* 0x000fca000ff1e0ff */
[----:B------:R-:W-:-:S04]  /*75c0*/  IMAD.X R19, RZ, RZ, R17, P0 ;  /* 0x000000ffff137224 */ /* 0x000fc800000e0611 */
[----:B------:R-:W-:-:S04]  /*75d0*/  IMAD.WIDE.U32 R6, R19, UR6, RZ ;  /* 0x0000000613067c25 */ /* 0x000fc8000f8e00ff */
[----:B------:R-:W-:-:S04]  /*75e0*/  IMAD.WIDE.U32 R6, P0, R5, UR7, R6 ;  /* 0x0000000705067c25 */ /* 0x000fc8000f800006 */
[----:B------:R-:W-:-:S04]  /*75f0*/  IMAD.WIDE.U32 R4, R5, UR6, RZ ;  /* 0x0000000605047c25 */ /* 0x000fc8000f8e00ff */
[----:B------:R-:W-:Y:S01]  /*7600*/  IMAD.MOV.U32 R4, RZ, RZ, R7 ;  /* 0x000000ffff047224 */ /* 0x000fe200078e0007 */
[----:B------:R-:W-:Y:S01]  /*7610*/  IADD3 RZ, P1, R5, R6, RZ ;  /* 0x0000000605ff7210 */ /* 0x000fe20007f3e0ff */
[----:B------:R-:W-:-:S04]  /*7620*/  IMAD.X R5, RZ, RZ, RZ, P0 ;  /* 0x000000ffff057224 */ /* 0x000fc800000e06ff */
[----:B------:R-:W-:-:S08]  /*7630*/  IMAD.WIDE.U32.X R4, R19, UR7, R4, P1 ;  /* 0x0000000713047c25 */ /* 0x000fd000088e0404 */
.L_x_175:
[--C-:B------:R-:W-:Y:S01]  /*7640*/  SHF.R.U64 R14, R4, UR9, R5.reuse ;  /* 0x00000009040e7c19 */ /* 0x100fe20008001205 */
[----:B------:R-:W0:Y:S01]  /*7650*/  F2I.U32.TRUNC.NTZ R21, R21 ;  /* 0x0000001500157305 */ /* 0x000e22000020f000 */
[----:B------:R-:W-:Y:S01]  /*7660*/  SHF.R.U32.HI R4, RZ, UR9, R5 ;  /* 0x00000009ff047c19 */ /* 0x000fe20008011605 */
[----:B------:R-:W-:Y:S01]  /*7670*/  ULDC.64 UR6, c[0x0][0x620] ;  /* 0x0001880000067ab9 */ /* 0x000fe20000000a00 */
[----:B------:R-:W-:Y:S01]  /*7680*/  IADD3 R7, P0, RZ, -R14, RZ ;  /* 0x8000000eff077210 */ /* 0x000fe20007f1e0ff */
[----:B------:R-:W-:-:S04]  /*7690*/  ULDC.64 UR8, c[0x0][0x640] ;  /* 0x0001900000087ab9 */ /* 0x000fc80000000a00 */
[----:B------:R-:W-:Y:S01]  /*76a0*/  IMAD.X R4, RZ, RZ, ~R4, P0 ;  /* 0x000000ffff047224 */ /* 0x000fe200000e0e04 */
[----:B------:R-:W-:-:S03]  /*76b0*/  ISETP.NE.U32.AND P0, PT, RZ, UR8, PT ;  /* 0x00000008ff007c0c */ /* 0x000fc6000bf05070 */
[----:B------:R-:W-:Y:S01]  /*76c0*/  IMAD R6, R4, UR6, RZ ;  /* 0x0000000604067c24 */ /* 0x000fe2000f8e02ff */
[----:B------:R-:W-:Y:S01]  /*76d0*/  ISETP.NE.AND.EX P0, PT, RZ, UR9, PT, P0 ;  /* 0x00000009ff007c0c */ /* 0x000fe2000bf05300 */
[----:B------:R-:W-:Y:S01]  /*76e0*/  IMAD.WIDE.U32 R4, R7, UR6, R16 ;  /* 0x0000000607047c25 */ /* 0x000fe2000f8e0010 */
[----:B------:R-:W-:-:S03]  /*76f0*/  ULDC UR6, c[0x0][0x618] ;  /* 0x0001860000067ab9 */ /* 0x000fc60000000800 */
[----:B------:R-:W-:Y:S01]  /*7700*/  IMAD R7, R7, UR7, R6 ;  /* 0x0000000707077c24 */ /* 0x000fe2000f8e0206 */
[----:B------:R-:W-:Y:S01]  /*7710*/  ULDC UR7, c[0x0][0x154] ;  /* 0x0000550000077ab9 */ /* 0x000fe20000000800 */
[----:B0-----:R-:W-:Y:S02]  /*7720*/  IMAD.MOV R6, RZ, RZ, -R21 ;  /* 0x000000ffff067224 */ /* 0x001fe400078e0a15 */
[----:B------:R-:W0:Y:S01]  /*7730*/  LDC R21, c[0x0][0x148] ;  /* 0x00005200ff157b82 */ /* 0x000e220000000800 */
[----:B------:R-:W-:Y:S02]  /*7740*/  IMAD.IADD R5, R5, 0x1, R7 ;  /* 0x0000000105057824 */ /* 0x000fe400078e0207 */
[----:B-1----:R-:W-:Y:S01]  /*7750*/  IMAD R15, R20, R6, R15 ;  /* 0x00000006140f7224 */ /* 0x002fe200078e020f */
[----:B------:R-:W-:Y:S02]  /*7760*/  I2FP.F32.U32 R6, R12 ;  /* 0x0000000c00067245 */ /* 0x000fe40000201000 */
[----:B------:R-:W-:-:S02]  /*7770*/  SHF.R.U64 R19, R4, UR6, R5 ;  /* 0x0000000604137c19 */ /* 0x000fc40008001205 */
[----:B------:R-:W-:Y:S01]  /*7780*/  SHF.R.U32.HI R4, RZ, UR6, R5 ;  /* 0x00000006ff047c19 */ /* 0x000fe20008011605 */
[----:B------:R-:W-:Y:S01]  /*7790*/  FMUL R6, R6, UR7 ;  /* 0x0000000706067c20 */ /* 0x000fe20008400000 */
[----:B------:R-:W-:Y:S02]  /*77a0*/  ULDC UR6, c[0x0][0x608] ;  /* 0x0001820000067ab9 */ /* 0x000fe40000000800 */
[--C-:B------:R-:W-:Y:S01]  /*77b0*/  SHF.R.U64 R22, R19, UR6, R4.reuse ;  /* 0x0000000613167c19 */ /* 0x100fe20008001204 */
[----:B------:R1:W2:Y:S01]  /*77c0*/  F2I.U32.TRUNC.NTZ R24, R6 ;  /* 0x0000000600187305 */ /* 0x0002a2000020f000 */
[----:B------:R-:W-:Y:S01]  /*77d0*/  SHF.R.U32.HI R5, RZ, UR6, R4 ;  /* 0x00000006ff057c19 */ /* 0x000fe20008011604 */
[----:B------:R-:W-:-:S03]  /*77e0*/  ULDC UR6, c[0x0][0x658] ;  /* 0x0001960000067ab9 */ /* 0x000fc60000000800 */
[--C-:B------:R-:W-:Y:S02]  /*77f0*/  SHF.R.U64 R20, R22, UR6, R5.reuse ;  /* 0x0000000616147c19 */ /* 0x100fe40008001205 */
[----:B------:R-:W-:-:S03]  /*7800*/  SHF.R.U32.HI R23, RZ, UR6, R5 ;  /* 0x00000006ff177c19 */ /* 0x000fc60008011605 */
[----:B------:R-:W-:Y:S02]  /*7810*/  IMAD.MOV.U32 R4, RZ, RZ, R20 ;  /* 0x000000ffff047224 */ /* 0x000fe400078e0014 */
[----:B------:R-:W-:Y:S01]  /*7820*/  IMAD.MOV.U32 R5, RZ, RZ, R23 ;  /* 0x000000ffff057224 */ /* 0x000fe200078e0017 */
[----:B-1----:R-:W-:Y:S06]  /*7830*/  @!P0 BRA `(.L_x_176) ;  /* 0x0000000000288947 */ /* 0x002fec0003800000 */
        /* <DEDUP_REMOVED lines=10> */
.L_x_176:
[----:B------:R-:W-:Y:S01]  /*78e0*/  ISETP.NE.AND P0, PT, R2, 0x1, PT ;  /* 0x000000010200780c */ /* 0x000fe20003f05270 */
[----:B------:R-:W-:Y:S01]  /*78f0*/  ULDC UR6, c[0x0][0x648] ;  /* 0x0001920000067ab9 */ /* 0x000fe20000000800 */
[----:B------:R-:W-:Y:S01]  /*7900*/  LOP3.LUT R22, R22, UR13, RZ, 0xc0, !PT ;  /* 0x0000000d16167c12 */ /* 0x000fe2000f8ec0ff */
[----:B--2---:R-:W-:Y:S01]  /*7910*/  IMAD.MOV R24, RZ, RZ, -R24 ;  /* 0x000000ffff187224 */ /* 0x004fe200078e0a18 */
[----:B------:R-:W-:Y:S01]  /*7920*/  SHF.R.U64 R5, R4, UR6, R5 ;  /* 0x0000000604057c19 */ /* 0x000fe20008001205 */
[----:B------:R-:W-:Y:S01]  /*7930*/  ULDC UR6, c[0x0][0x638] ;  /* 0x00018e0000067ab9 */ /* 0x000fe20000000800 */
[----:B------:R-:W-:Y:S01]  /*7940*/  LOP3.LUT R19, R19, UR5, RZ, 0xc0, !PT ;  /* 0x0000000513137c12 */ /* 0x000fe2000f8ec0ff */
[----:B------:R-:W-:Y:S01]  /*7950*/  ULDC UR7, c[0x0][0x610] ;  /* 0x0001840000077ab9 */ /* 0x000fe20000000800 */
[----:B------:R-:W-:Y:S02]  /*7960*/  IMAD.MOV.U32 R4, RZ, RZ, 0x1 ;  /* 0x00000001ff047424 */ /* 0x000fe400078e00ff */
[----:B------:R-:W-:-:S02]  /*7970*/  IMAD.MOV R7, RZ, RZ, -R5 ;  /* 0x000000ffff077224 */ /* 0x000fc400078e0a05 */
[----:B------:R-:W-:Y:S02]  /*7980*/  IMAD R22, R5, UR21, R22 ;  /* 0x0000001505167c24 */ /* 0x000fe4000f8e0216 */
[----:B0-----:R-:W-:Y:S02]  /*7990*/  @P0 IMAD R15, R21, R24, R12 ;  /* 0x00000018150f0224 */ /* 0x001fe400078e020c */
[----:B------:R-:W-:Y:S01]  /*79a0*/  IMAD R20, R7, UR6, R20 ;  /* 0x0000000607147c24 */ /* 0x000fe2000f8e0214 */
[----:B------:R-:W-:Y:S01]  /*79b0*/  ULDC UR6, c[0x0][0x600] ;  /* 0x0001800000067ab9 */ /* 0x000fe20000000800 */
[----:B------:R-:W-:Y:S02]  /*79c0*/  IMAD R15, R22, UR7, R15 ;  /* 0x00000007160f7c24 */ /* 0x000fe4000f8e020f */
[----:B------:R-:W-:Y:S02]  /*79d0*/  IMAD R6, R20, UR6, R19 ;  /* 0x0000000614067c24 */ /* 0x000fe4000f8e0213 */
[----:B------:R-:W-:-:S03]  /*79e0*/  IMAD.MOV.U32 R12, RZ, RZ, R14 ;  /* 0x000000ffff0c7224 */ /* 0x000fc600078e000e */
[----:B------:R-:W-:Y:S02]  /*79f0*/  SEL R20, R6, R15, !P0 ;  /* 0x0000000f06147207 */ /* 0x000fe40004000000 */
[----:B------:R-:W-:-:S07]  /*7a00*/  SEL R19, R15, R6, !P0 ;  /* 0x000000060f137207 */ /* 0x000fce0004000000 */
.L_x_174:
[----:B------:R-:W-:Y:S05]  /*7a10*/  BSYNC B1 ;  /* 0x0000000000017941 */ /* 0x000fea0003800000 */
.L_x_173:
[----:B------:R-:W-:-:S13]  /*7a20*/  LOP3.LUT P0, RZ, R4, 0xff, RZ, 0xc0, !PT ;  /* 0x000000ff04ff7812 */ /* 0x000fda000780c0ff */
[----:B------:R-:W-:Y:S05]  /*7a30*/  @P0 BRA `(.L_x_177) ;  /* 0xfffffff400180947 */ /* 0x000fea000383ffff */
[----:B------:R-:W-:Y:S05]  /*7a40*/  BSYNC B0 ;  /* 0x0000000000007941 */ /* 0x000fea0003800000 */
.L_x_166:
[----:B------:R-:W-:-:S03]  /*7a50*/  UMOV UR6, 0xffffffff ;  /* 0xffffffff00067882 */ /* 0x000fc60000000000 */
[----:B------:R-:W-:Y:S05]  /*7a60*/  BRA.DIV UR6, `(.L_x_178) ;  /* 0x0000000606387947 */ /* 0x000fea000b800000 */
[----:B------:R-:W-:-:S13]  /*7a70*/  ELECT P6, URZ, PT ;  /* 0x00000000003f782f */ /* 0x000fda00038c0000 */
.L_x_193:
[----:B------:R-:W-:Y:S04]  /*7a80*/  BSSY B0, `(.L_x_179) ;  /* 0x0000034000007945 */ /* 0x000fe80003800000 */
[----:B------:R-:W-:Y:S05]  /*7a90*/  @!P6 BRA `(.L_x_180) ;  /* 0x0000000000c8e947 */ /* 0x000fea0003800000 */
[----:B------:R-:W-:-:S04]  /*7aa0*/  LOP3.LUT R18, R18, 0x2, RZ, 0xfc, !PT ;  /* 0x0000000212127812 */ /* 0x000fc800078efcff */
[----:B------:R-:W-:-:S13]  /*7ab0*/  ISETP.NE.AND P0, PT, R18, 0x3, PT ;  /* 0x000000031200780c */ /* 0x000fda0003f05270 */
[----:B------:R-:W-:Y:S05]  /*7ac0*/  @!P0 BRA `(.L_x_181) ;  /* 0x0000000000048947 */ /* 0x000fea0003800000 */
[----:B------:R-:W-:Y:S01]  /*7ad0*/  BPT.TRAP 0x1 ;  /* 0x000000040000795c */ /* 0x000fe20000300000 */
.L_x_181:
[----:B------:R-:W0:Y:S01]  /*7ae0*/  S2R R5, SR_CgaCtaId ;  /* 0x0000000000057919 */ /* 0x000e220000008800 */
[----:B------:R-:W-:Y:S02]  /*7af0*/  MOV R0, 0x400 ;  /* 0x0000040000007802 */ /* 0x000fe40000000f00 */
[----:B------:R-:W-:Y:S02]  /*7b00*/  SHF.L.U32 R4, R3, 0x1f, RZ ;  /* 0x0000001f03047819 */ /* 0x000fe400000006ff */
[----:B0-----:R-:W-:-:S05]  /*7b10*/  LEA R0, R5, R0, 0x18 ;  /* 0x0000000005007211 */ /* 0x001fca00078ec0ff */
[----:B------:R-:W-:-:S04]  /*7b20*/  VIADD R0, R0, 0x28 ;  /* 0x0000002800007836 */ /* 0x000fc80000000000 */
[C---:B------:R-:W-:Y:S02]  /*7b30*/  IMAD R7, R13.reuse, 0x8, R0 ;  /* 0x000000080d077824 */ /* 0x040fe400078e0200 */
[----:B------:R-:W-:Y:S02]  /*7b40*/  VIADD R13, R13, 0x1 ;  /* 0x000000010d0d7836 */ /* 0x000fe40000000000 */
[----:B------:R-:W0:Y:S03]  /*7b50*/  SYNCS.PHASECHK.TRANS64.TRYWAIT P0, [R7+URZ], R4 ;  /* 0x00000004070075a7 */ /* 0x000e26000800017f */
[----:B------:R-:W-:-:S04]  /*7b60*/  ISETP.NE.AND P1, PT, R13, 0x5, PT ;  /* 0x000000050d00780c */ /* 0x000fc80003f25270 */
[----:B------:R-:W-:Y:S02]  /*7b70*/  SEL R2, RZ, 0x1, P1 ;  /* 0x00000001ff027807 */ /* 0x000fe40000800000 */
[----:B------:R-:W-:Y:S02]  /*7b80*/  SEL R13, R13, RZ, P1 ;  /* 0x000000ff0d0d7207 */ /* 0x000fe40000800000 */
[----:B------:R-:W-:-:S03]  /*7b90*/  LOP3.LUT R6, R3, R2, RZ, 0x3c, !PT ;  /* 0x0000000203067212 */ /* 0x000fc600078e3cff */
[----:B------:R-:W-:Y:S01]  /*7ba0*/  IMAD R8, R13, 0x8, R0 ;  /* 0x000000080d087824 */ /* 0x000fe200078e0200 */
[----:B------:R-:W-:Y:S01]  /*7bb0*/  SHF.L.U32 R5, R6, 0x1f, RZ ;  /* 0x0000001f06057819 */ /* 0x000fe200000006ff */
[----:B0-----:R-:W-:Y:S06]  /*7bc0*/  @!P0 BRA `(.L_x_182) ;  /* 0x0000000400008947 */ /* 0x001fec0003800000 */
.L_x_194:
[----:B------:R-:W1:Y:S01]  /*7bd0*/  SYNCS.PHASECHK.TRANS64.TRYWAIT P0, [R8+URZ], R5 ;  /* 0x00000005080075a7 */ /* 0x000e62000800017f */
[----:B------:R-:W-:-:S05]  /*7be0*/  VIADD R2, R13, 0x1 ;  /* 0x000000010d027836 */ /* 0x000fca0000000000 */
[----:B------:R-:W-:-:S04]  /*7bf0*/  ISETP.NE.AND P1, PT, R2, 0x5, PT ;  /* 0x000000050200780c */ /* 0x000fc80003f25270 */
[----:B------:R-:W-:Y:S02]  /*7c00*/  SEL R3, RZ, 0x1, P1 ;  /* 0x00000001ff037807 */ /* 0x000fe40000800000 */
[----:B0-----:R-:W-:Y:S02]  /*7c10*/  SEL R7, R2, RZ, P1 ;  /* 0x000000ff02077207 */ /* 0x001fe40000800000 */
[----:B------:R-:W-:-:S03]  /*7c20*/  LOP3.LUT R6, R6, R3, RZ, 0x3c, !PT ;  /* 0x0000000306067212 */ /* 0x000fc600078e3cff */
[----:B------:R-:W-:Y:S01]  /*7c30*/  IMAD R9, R7, 0x8, R0 ;  /* 0x0000000807097824 */ /* 0x000fe200078e0200 */
[----:B------:R-:W-:Y:S01]  /*7c40*/  SHF.L.U32 R4, R6, 0x1f, RZ ;  /* 0x0000001f06047819 */ /* 0x000fe200000006ff */
[----:B-1----:R-:W-:Y:S06]  /*7c50*/  @!P0 BRA `(.L_x_183) ;  /* 0x0000000000f08947 */ /* 0x002fec0003800000 */
.L_x_195:
[----:B------:R-:W1:Y:S01]  /*7c60*/  SYNCS.PHASECHK.TRANS64.TRYWAIT P0, [R9+URZ], R4 ;  /* 0x00000004090075a7 */ /* 0x000e62000800017f */
[----:B------:R-:W-:-:S05]  /*7c70*/  VIADD R2, R7, 0x1 ;  /* 0x0000000107027836 */ /* 0x000fca0000000000 */
[----:B------:R-:W-:-:S04]  /*7c80*/  ISETP.NE.AND P1, PT, R2, 0x5, PT ;  /* 0x000000050200780c */ /* 0x000fc80003f25270 */
[----:B------:R-:W-:Y:S02]  /*7c90*/  SEL R3, RZ, 0x1, P1 ;  /* 0x00000001ff037807 */ /* 0x000fe40000800000 */
[----:B------:R-:W-:Y:S02]  /*7ca0*/  SEL R7, R2, RZ, P1 ;  /* 0x000000ff02077207 */ /* 0x000fe40000800000 */
[----:B------:R-:W-:-:S03]  /*7cb0*/  LOP3.LUT R11, R6, R3, RZ, 0x3c, !PT ;  /* 0x00000003060b7212 */ /* 0x000fc600078e3cff */
[----:B------:R-:W-:Y:S01]  /*7cc0*/  IMAD R6, R7, 0x8, R0 ;  /* 0x0000000807067824 */ /* 0x000fe200078e0200 */
[----:B0-----:R-:W-:Y:S01]  /*7cd0*/  SHF.L.U32 R5, R11, 0x1f, RZ ;  /* 0x0000001f0b057819 */ /* 0x001fe200000006ff */
[----:B-1----:R-:W-:Y:S06]  /*7ce0*/  @!P0 BRA `(.L_x_184) ;  /* 0x0000000000e08947 */ /* 0x002fec0003800000 */
.L_x_196:
[----:B------:R-:W1:Y:S01]  /*7cf0*/  SYNCS.PHASECHK.TRANS64.TRYWAIT P0, [R6+URZ], R5 ;  /* 0x00000005060075a7 */ /* 0x000e62000800017f */
[----:B------:R-:W-:-:S05]  /*7d00*/  VIADD R2, R7, 0x1 ;  /* 0x0000000107027836 */ /* 0x000fca0000000000 */
[----:B------:R-:W-:-:S04]  /*7d10*/  ISETP.NE.AND P1, PT, R2, 0x5, PT ;  /* 0x000000050200780c */ /* 0x000fc80003f25270 */
[----:B0-----:R-:W-:Y:S02]  /*7d20*/  SEL R4, RZ, 0x1, P1 ;  /* 0x00000001ff047807 */ /* 0x001fe40000800000 */
[----:B------:R-:W-:Y:S02]  /*7d30*/  SEL R3, R2, RZ, P1 ;  /* 0x000000ff02037207 */ /* 0x000fe40000800000 */
[----:B------:R-:W-:Y:S01]  /*7d40*/  LOP3.LUT R4, R11, R4, RZ, 0x3c, !PT ;  /* 0x000000040b047212 */ /* 0x000fe200078e3cff */
[----:B-1----:R-:W-:Y:S06]  /*7d50*/  @!P0 BRA `(.L_x_185) ;  /* 0x0000000000d88947 */ /* 0x002fec0003800000 */
.L_x_197:
[----:B------:R-:W-:Y:S01]  /*7d60*/  IMAD R3, R3, 0x8, R0 ;  /* 0x0000000803037824 */ /* 0x000fe200078e0200 */
[----:B------:R-:W-:-:S07]  /*7d70*/  SHF.L.U32 R0, R4, 0x1f, RZ ;  /* 0x0000001f04007819 */ /* 0x000fce00000006ff */
.L_x_186:
[----:B-1----:R1:W2:Y:S02]  /*7d80*/  SYNCS.PHASECHK.TRANS64.TRYWAIT P0, [R3+URZ], R0 ;  /* 0x00000000030075a7 */ /* 0x0022a4000800017f */
[----:B--2---:R-:W-:Y:S05]  /*7d90*/  @!P0 NANOSLEEP.SYNCS 0x989680 ;  /* 0x009896800000895d */ /* 0x004fea0003900000 */
[----:B------:R-:W2:Y:S02]  /*7da0*/  @!P0 SYNCS.PHASECHK.TRANS64 P0, [R3+URZ], R0 ;  /* 0x00000000030085a7 */ /* 0x000ea4000800007f */
[----:B--2---:R-:W-:Y:S05]  /*7db0*/  @!P0 BRA `(.L_x_186) ;  /* 0xfffffffc00f08947 */ /* 0x004fea000383ffff */
.L_x_180:
[----:B------:R-:W-:Y:S05]  /*7dc0*/  BSYNC B0 ;  /* 0x0000000000007941 */ /* 0x000fea0003800000 */
.L_x_179:
[----:B------:R-:W-:Y:S05]  /*7dd0*/  EXIT ;  /* 0x000000000000794d */ /* 0x000fea0003800000 */
.L_x_21:
[----:B-1----:R1:W2:Y:S02]  /*7de0*/  SYNCS.PHASECHK.TRANS64.TRYWAIT P1, [R3+URZ], R0 ;  /* 0x00000000030075a7 */ /* 0x0022a4000802017f */
[----:B--2---:R-:W-:Y:S05]  /*7df0*/  @!P1 NANOSLEEP.SYNCS 0x989680 ;  /* 0x009896800000995d */ /* 0x004fea0003900000 */
[----:B------:R-:W2:Y:S02]  /*7e00*/  @!P1 SYNCS.PHASECHK.TRANS64 P1, [R3+URZ], R0 ;  /* 0x00000000030095a7 */ /* 0x000ea4000802007f */
[----:B--2---:R-:W-:Y:S05]  /*7e10*/  @!P1 BRA `(.L_x_21) ;  /* 0xfffffffc00f09947 */ /* 0x004fea000383ffff */
[----:B------:R-:W-:Y:S05]  /*7e20*/  BRA `(.L_x_20) ;  /* 0xffffff9800487947 */ /* 0x000fea000383ffff */
.L_x_26:
[----:B-1----:R1:W2:Y:S02]  /*7e30*/  SYNCS.PHASECHK.TRANS64.TRYWAIT P1, [R5+URZ], R4 ;  /* 0x00000004050075a7 */ /* 0x0022a4000802017f */
[----:B--2---:R-:W-:Y:S05]  /*7e40*/  @!P1 NANOSLEEP.SYNCS 0x989680 ;  /* 0x009896800000995d */ /* 0x004fea0003900000 */
[----:B------:R-:W2:Y:S02]  /*7e50*/  @!P1 SYNCS.PHASECHK.TRANS64 P1, [R5+URZ], R4 ;  /* 0x00000004050095a7 */ /* 0x000ea4000802007f */
[----:B--2---:R-:W-:Y:S05]  /*7e60*/  @!P1 BRA `(.L_x_26) ;  /* 0xfffffffc00f09947 */ /* 0x004fea000383ffff */
[----:B------:R-:W-:Y:S05]  /*7e70*/  BRA `(.L_x_25) ;  /* 0xffffff9c00247947 */ /* 0x000fea000383ffff */
.L_x_167:
[----:B------:R-:W-:Y:S01]  /*7e80*/  BSSY B1, `(.L_x_187) ;  /* 0x0000006000017945 */ /* 0x000fe20003800000 */
[----:B------:R-:W-:-:S07]  /*7e90*/  IMAD.MOV.U32 R15, RZ, RZ, -0x1 ;  /* 0xffffffffff0f7424 */ /* 0x000fce00078e00ff */
[----:B------:R-:W-:Y:S05]  /*7ea0*/  WARPSYNC.COLLECTIVE R15, `(.L_x_188) ;  /* 0x000000000f0c7348 */ /* 0x000fea0003c00000 */
[----:B------:R-:W-:Y:S02]  /*7eb0*/  ELECT P6, UR62, PT ;  /* 0x00000000003e782f */ /* 0x000fe400038c0000 */
[----:B------:R-:W-:Y:S01]  /*7ec0*/  MOV R14, UR62 ;  /* 0x0000003e000e7c02 */ /* 0x000fe20008000f00 */
[----:B------:R-:W-:Y:S10]  /*7ed0*/  ENDCOLLECTIVE ;  /* 0x000000000000791b */ /* 0x000ff40003800000 */
.L_x_188:
[----:B------:R-:W-:Y:S05]  /*7ee0*/  BSYNC B1 ;  /* 0x0000000000017941 */ /* 0x000fea0003800000 */
.L_x_187:
[----:B------:R-:W-:Y:S05]  /*7ef0*/  BRA `(.L_x_189) ;  /* 0xffffffec00f47947 */ /* 0x000fea000383ffff */
.L_x_170:
[----:B0-----:R0:W1:Y:S02]  /*7f00*/  SYNCS.PHASECHK.TRANS64.TRYWAIT P0, [R22+URZ+0x28], R7 ;  /* 0x00002807160075a7 */ /* 0x001064000800017f */
[----:B-1----:R-:W-:Y:S05]  /*7f10*/  @!P0 NANOSLEEP.SYNCS 0x989680 ;  /* 0x009896800000895d */ /* 0x002fea0003900000 */
[----:B------:R-:W1:Y:S02]  /*7f20*/  @!P0 SYNCS.PHASECHK.TRANS64 P0, [R22+URZ+0x28], R7 ;  /* 0x00002807160085a7 */ /* 0x000e64000800007f */
[----:B-1----:R-:W-:Y:S05]  /*7f30*/  @!P0 BRA `(.L_x_170) ;  /* 0xfffffffc00f08947 */ /* 0x002fea000383ffff */
[----:B------:R-:W-:Y:S05]  /*7f40*/  BRA `(.L_x_190) ;  /* 0xfffffff000387947 */ /* 0x000fea000383ffff */
.L_x_178:
[----:B------:R-:W-:Y:S01]  /*7f50*/  BSSY B0, `(.L_x_191) ;  /* 0x0000006000007945 */ /* 0x000fe20003800000 */
[----:B------:R-:W-:-:S07]  /*7f60*/  IMAD.MOV.U32 R15, RZ, RZ, -0x1 ;  /* 0xffffffffff0f7424 */ /* 0x000fce00078e00ff */
[----:B------:R-:W-:Y:S05]  /*7f70*/  WARPSYNC.COLLECTIVE R15, `(.L_x_192) ;  /* 0x000000000f0c7348 */ /* 0x000fea0003c00000 */
[----:B------:R-:W-:Y:S02]  /*7f80*/  ELECT P6, UR62, PT ;  /* 0x00000000003e782f */ /* 0x000fe400038c0000 */
[----:B------:R-:W-:Y:S01]  /*7f90*/  MOV R14, UR62 ;  /* 0x0000003e000e7c02 */ /* 0x000fe20008000f00 */
[----:B------:R-:W-:Y:S10]  /*7fa0*/  ENDCOLLECTIVE ;  /* 0x000000000000791b */ /* 0x000ff40003800000 */
.L_x_192:
[----:B------:R-:W-:Y:S05]  /*7fb0*/  BSYNC B0 ;  /* 0x0000000000007941 */ /* 0x000fea0003800000 */
.L_x_191:
[----:B------:R-:W-:Y:S05]  /*7fc0*/  BRA `(.L_x_193) ;  /* 0xfffffff800ac7947 */ /* 0x000fea000383ffff */
.L_x_182:
[----:B0-----:R0:W1:Y:S02]  /*7fd0*/  SYNCS.PHASECHK.TRANS64.TRYWAIT P0, [R7+URZ], R4 ;  /* 0x00000004070075a7 */ /* 0x001064000800017f */
[----:B-1----:R-:W-:Y:S05]  /*7fe0*/  @!P0 NANOSLEEP.SYNCS 0x989680 ;  /* 0x009896800000895d */ /* 0x002fea0003900000 */
[----:B------:R-:W1:Y:S02]  /*7ff0*/  @!P0 SYNCS.PHASECHK.TRANS64 P0, [R7+URZ], R4 ;  /* 0x00000004070085a7 */ /* 0x000e64000800007f */
[----:B-1----:R-:W-:Y:S05]  /*8000*/  @!P0 BRA `(.L_x_182) ;  /* 0xfffffffc00f08947 */ /* 0x002fea000383ffff */
[----:B------:R-:W-:Y:S05]  /*8010*/  BRA `(.L_x_194) ;  /* 0xfffffff800ec7947 */ /* 0x000fea000383ffff */
.L_x_183:
[----:B0-----:R0:W1:Y:S02]  /*8020*/  SYNCS.PHASECHK.TRANS64.TRYWAIT P0, [R8+URZ], R5 ;  /* 0x00000005080075a7 */ /* 0x001064000800017f */
[----:B-1----:R-:W-:Y:S05]  /*8030*/  @!P0 NANOSLEEP.SYNCS 0x989680 ;  /* 0x009896800000895d */ /* 0x002fea0003900000 */
[----:B------:R-:W1:Y:S02]  /*8040*/  @!P0 SYNCS.PHASECHK.TRANS64 P0, [R8+URZ], R5 ;  /* 0x00000005080085a7 */ /* 0x000e64000800007f */
[----:B-1----:R-:W-:Y:S05]  /*8050*/  @!P0 BRA `(.L_x_183) ;  /* 0xfffffffc00f08947 */ /* 0x002fea000383ffff */
[----:B------:R-:W-:Y:S05]  /*8060*/  BRA `(.L_x_195) ;  /* 0xfffffff800fc7947 */ /* 0x000fea000383ffff */
.L_x_184:
[----:B0-----:R0:W1:Y:S02]  /*8070*/  SYNCS.PHASECHK.TRANS64.TRYWAIT P0, [R9+URZ], R4 ;  /* 0x00000004090075a7 */ /* 0x001064000800017f */
[----:B-1----:R-:W-:Y:S05]  /*8080*/  @!P0 NANOSLEEP.SYNCS 0x989680 ;  /* 0x009896800000895d */ /* 0x002fea0003900000 */
[----:B------:R-:W1:Y:S02]  /*8090*/  @!P0 SYNCS.PHASECHK.TRANS64 P0, [R9+URZ], R4 ;  /* 0x00000004090085a7 */ /* 0x000e64000800007f */
[----:B-1----:R-:W-:Y:S05]  /*80a0*/  @!P0 BRA `(.L_x_184) ;  /* 0xfffffffc00f08947 */ /* 0x002fea000383ffff */
[----:B------:R-:W-:Y:S05]  /*80b0*/  BRA `(.L_x_196) ;  /* 0xfffffffc000c7947 */ /* 0x000fea000383ffff */
.L_x_185:
[----:B0-----:R0:W1:Y:S02]  /*80c0*/  SYNCS.PHASECHK.TRANS64.TRYWAIT P0, [R6+URZ], R5 ;  /* 0x00000005060075a7 */ /* 0x001064000800017f */
[----:B-1----:R-:W-:Y:S05]  /*80d0*/  @!P0 NANOSLEEP.SYNCS 0x989680 ;  /* 0x009896800000895d */ /* 0x002fea0003900000 */
[----:B------:R-:W1:Y:S02]  /*80e0*/  @!P0 SYNCS.PHASECHK.TRANS64 P0, [R6+URZ], R5 ;  /* 0x00000005060085a7 */ /* 0x000e64000800007f */
[----:B-1----:R-:W-:Y:S05]  /*80f0*/  @!P0 BRA `(.L_x_185) ;  /* 0xfffffffc00f08947 */ /* 0x002fea000383ffff */
[----:B------:R-:W-:Y:S05]  /*8100*/  BRA `(.L_x_197) ;  /* 0xfffffffc00147947 */ /* 0x000fea000383ffff */
.L_x_198:
[----:B------:R-:W-:-:S00]  /*8110*/  BRA `(.L_x_198) ;  /* 0xfffffffc00fc7947 */ /* 0x000fc0000383ffff */
[----:B------:R-:W-:-:S00]  /*8120*/  NOP ;  /* 0x0000000000007918 */ /* 0x000fc00000000000 */
        /* <DEDUP_REMOVED lines=13> */
.L_x_199:


//--------------------- .nv.global.init           --------------------------
	.section	.nv.global.init,"aw",@progbits
.nv.global.init:
	.type		$str$22,@object
	.size		$str$22,($str$23 - $str$22)
$str$22:
        /*0000*/ 	.byte	0x6b, 0x5f, 0x74, 0x69, 0x6c, 0x65, 0x5f, 0x63, 0x6f, 0x75, 0x6e, 0x74, 0x20, 0x3e, 0x3d, 0x20
        /*0010*/ 	.byte	0x31, 0x00
	.type		$str$23,@object
	.size		$str$23,(__unnamed_1 - $str$23)
$str$23:
        /*0012*/ 	.byte	0x2f, 0x74, 0x6d, 0x70, 0x2f, 0x63, 0x75, 0x74, 0x6c, 0x61, 0x73, 0x73, 0x5f, 0x73, 0x77, 0x65
        /*0022*/ 	.byte	0x65, 0x70, 0x5f, 0x73, 0x72, 0x63, 0x2f, 0x69, 0x6e, 0x63, 0x6c, 0x75, 0x64, 0x65, 0x2f, 0x63
        /*0032*/ 	.byte	0x75, 0x74, 0x6c, 0x61, 0x73, 0x73, 0x2f, 0x67, 0x65, 0x6d, 0x6d, 0x2f, 0x63, 0x6f, 0x6c, 0x6c
        /*0042*/ 	.byte	0x65, 0x63, 0x74, 0x69, 0x76, 0x65, 0x2f, 0x73, 0x6d, 0x39, 0x30, 0x5f, 0x6d, 0x6d, 0x61, 0x5f
        /*0052*/ 	.byte	0x74, 0x6d, 0x61, 0x5f, 0x67, 0x6d, 0x6d, 0x61, 0x5f, 0x73, 0x73, 0x5f, 0x77, 0x61, 0x72, 0x70
        /*0062*/ 	.byte	0x73, 0x70, 0x65, 0x63, 0x69, 0x61, 0x6c, 0x69, 0x7a, 0x65, 0x64, 0x2e, 0x68, 0x70, 0x70, 0x00
	.type		__unnamed_1,@object
	.size		__unnamed_1,(.L_0 - __unnamed_1)
__unnamed_1:
        /*0072*/ 	.byte	0x76, 0x6f, 0x69, 0x64, 0x20, 0x63, 0x75, 0x74, 0x6c, 0x61, 0x73, 0x73, 0x3a, 0x3a, 0x67, 0x65
        /* <DEDUP_REMOVED lines=180> */
        /*0bc2*/ 	.byte	0x74, 0x69, 0x74, 0x79, 0x5d, 0x00
.L_0:


//--------------------- .nv.shared._ZN7cutlass13device_kernelINS_4gemm6kernel13GemmUniversalIN4cute5tupleIJiiiiEEENS1_10collective13CollectiveMmaINS1_34MainloopSm90TmaGmmaWarpSpecializedILi5ENS5_IJNS4_1CILi1EEENSA_ILi2EEESB_EEENS1_35KernelTmaWarpSpecializedCooperativeEEENS5_IJNSA_ILi128EEESG_NSA_ILi64EEEEEENS_6half_tENS5_IJSB_llEEESJ_NS5_IJlSB_lEEENS4_8TiledMMAINS4_8MMA_AtomIJNS4_4SM904GMMA26MMA_64x128x16_F32F16F16_SSILNSP_5MajorE1ELSR_0ELNSP_7ScaleInE1ELSS_1EEEEEENS4_6LayoutINS5_IJSC_SB_SB_EEENS5_IJSB_NSA_ILi0EEESX_EEEEENS5_IJNS4_10UnderscoreES10_S10_EEEEENS4_23SM90_TMA_LOAD_MULTICASTENS4_14ComposedLayoutINS4_7SwizzleILi3ELi4ELi3EEENS4_18smem_ptr_flag_bitsILi16EEENSV_INS5_IJSH_NSA_ILi8EEEEEENS5_IJSB_SH_EEEEEEEvNS4_8identityENS4_13SM90_TMA_LOADENS14_IS16_S18_NSV_INS5_IJS19_SH_EEENS5_IJSH_SB_EEEEEEEvS1E_EENS_8epilogue10collective6detail29Sm90TmaWarpSpecializedAdapterINS1M_15DefaultEpilogueISJ_SL_SL_NS1L_6thread17LinearCombinationISJ_Li1EffLNS1Q_9ScaleType4KindE0ELNS_15FloatRoundStyleE2ESJ_EENS1_15EpilogueDefaultEEEEEvvEEEEvNT_6ParamsE --------------------------
	.section	.nv.shared._ZN7cutlass13device_kernelINS_4gemm6kernel13GemmUniversalIN4cute5tupleIJiiiiEEENS1_10collective13CollectiveMmaINS1_34MainloopSm90TmaGmmaWarpSpecializedILi5ENS5_IJNS4_1CILi1EEENSA_ILi2EEESB_EEENS1_35KernelTmaWarpSpecializedCooperativeEEENS5_IJNSA_ILi128EEESG_NSA_ILi64EEEEEENS_6half_tENS5_IJSB_llEEESJ_NS5_IJlSB_lEEENS4_8TiledMMAINS4_8MMA_AtomIJNS4_4SM904GMMA26MMA_64x128x16_F32F16F16_SSILNSP_5MajorE1ELSR_0ELNSP_7ScaleInE1ELSS_1EEEEEENS4_6LayoutINS5_IJSC_SB_SB_EEENS5_IJSB_NSA_ILi0EEESX_EEEEENS5_IJNS4_10UnderscoreES10_S10_EEEEENS4_23SM90_TMA_LOAD_MULTICASTENS4_14ComposedLayoutINS4_7SwizzleILi3ELi4ELi3EEENS4_18smem_ptr_flag_bitsILi16EEENSV_INS5_IJSH_NSA_ILi8EEEEEENS5_IJSB_SH_EEEEEEEvNS4_8identityENS4_13SM90_TMA_LOADENS14_IS16_S18_NSV_INS5_IJS19_SH_EEENS5_IJSH_SB_EEEEEEEvS1E_EENS_8epilogue10collective6detail29Sm90TmaWarpSpecializedAdapterINS1M_15DefaultEpilogueISJ_SL_SL_NS1L_6thread17LinearCombinationISJ_Li1EffLNS1Q_9ScaleType4KindE0ELNS_15FloatRoundStyleE2ESJ_EENS1_15EpilogueDefaultEEEEEvvEEEEvNT_6ParamsE,"aw",@nobits
	.sectionflags	@""
	.align	16
	.zero		1024


//--------------------- .nv.shared.reserved.0     --------------------------
	.section	.nv.shared.reserved.0,"aw",@nobits
	.weak		__nv_reservedSMEM_offset_0_alias
	.size		__nv_reservedSMEM_offset_0_alias, 0, 0
	.other		__nv_reservedSMEM_offset_0_alias,@"STO_CUDA_RESERVED_SHARED STV_DEFAULT"
__nv_reservedSMEM_offset_0_alias:
	.zero		0


//--------------------- .nv.global                --------------------------
	.section	.nv.global,"aw",@nobits
.nv.global:
	.type		_ZN40_INTERNAL_3fed951a_4_k_cu_8d0bfa29_371094cute1_E,@object
	.size		_ZN40_INTERNAL_3fed951a_4_k_cu_8d0bfa29_371094cute1_E,(_ZN40_INTERNAL_3fed951a_4_k_cu_8d0bfa29_371094cuda3std3__45__cpo6cbeginE - _ZN40_INTERNAL_3fed951a_4_k_cu_8d0bfa29_371094cute1_E)
_ZN40_INTERNAL_3fed951a_4_k_cu_8d0bfa29_371094cute1_E:
	.zero		1
	.type		_ZN40_INTERNAL_3fed951a_4_k_cu_8d0bfa29_371094cuda3std3__45__cpo6cbeginE,@object
	.size		_ZN40_INTERNAL_3fed951a_4_k_cu_8d0bfa29_371094cuda3std3__45__cpo6cbeginE,(_ZN40_INTERNAL_3fed951a_4_k_cu_8d0bfa29_371094cuda3std3__48in_placeE - _ZN40_INTERNAL_3fed951a_4_k_cu_8d0bfa29_371094cuda3std3__45__cpo6cbeginE)
_ZN40_INTERNAL_3fed951a_4_k_cu_8d0bfa29_371094cuda3std3__45__cpo6cbeginE:
	.zero		1
	.type		_ZN40_INTERNAL_3fed951a_4_k_cu_8d0bfa29_371094cuda3std3__48in_placeE,@object
	.size		_ZN40_INTERNAL_3fed951a_4_k_cu_8d0bfa29_371094cuda3std3__48in_placeE,(_ZN40_INTERNAL_3fed951a_4_k_cu_8d0bfa29_371094cuda3std6ranges3__45__cpo9iter_moveE - _ZN40_INTERNAL_3fed951a_4_k_cu_8d0bfa29_371094cuda3std3__48in_placeE)
_ZN40_INTERNAL_3fed951a_4_k_cu_8d0bfa29_371094cuda3std3__48in_placeE:
	.zero		1
	.type		_ZN40_INTERNAL_3fed951a_4_k_cu_8d0bfa29_371094cuda3std6ranges3__45__cpo9iter_moveE,@object
	.size		_ZN40_INTERNAL_3fed951a_4_k_cu_8d0bfa29_371094cuda3std6ranges3__45__cpo9iter_moveE,(_ZN40_INTERNAL_3fed951a_4_k_cu_8d0bfa29_371094cuda3std3__45__cpo5beginE - _ZN40_INTERNAL_3fed951a_4_k_cu_8d0bfa29_371094cuda3std6ranges3__45__cpo9iter_moveE)
_ZN40_INTERNAL_3fed951a_4_k_cu_8d0bfa29_371094cuda3std6ranges3__45__cpo9iter_moveE:
	.zero		1
	.type		_ZN40_INTERNAL_3fed951a_4_k_cu_8d0bfa29_371094cuda3std3__45__cpo5beginE,@object
	.size		_ZN40_INTERNAL_3fed951a_4_k_cu_8d0bfa29_371094cuda3std3__45__cpo5beginE,(_ZN40_INTERNAL_3fed951a_4_k_cu_8d0bfa29_371094cuda3std3__442_GLOBAL__N__3fed951a_4_k_cu_8d0bfa29_371096ignoreE - _ZN40_INTERNAL_3fed951a_4_k_cu_8d0bfa29_371094cuda3std3__45__cpo5beginE)
_ZN40_INTERNAL_3fed951a_4_k_cu_8d0bfa29_371094cuda3std3__45__cpo5beginE:
	.zero		1
	.type		_ZN40_INTERNAL_3fed951a_4_k_cu_8d0bfa29_371094cuda3std3__442_GLOBAL__N__3fed951a_4_k_cu_8d0bfa29_371096ignoreE,@object
	.size		_ZN40_INTERNAL_3fed951a_4_k_cu_8d0bfa29_371094cuda3std3__442_GLOBAL__N__3fed951a_4_k_cu_8d0bfa29_371096ignoreE,(_ZN40_INTERNAL_3fed951a_4_k_cu_8d0bfa29_371094cute7productE - _ZN40_INTERNAL_3fed951a_4_k_cu_8d0bfa29_371094cuda3std3__442_GLOBAL__N__3fed951a_4_k_cu_8d0bfa29_371096ignoreE)
_ZN40_INTERNAL_3fed951a_4_k_cu_8d0bfa29_371094cuda3std3__442_GLOBAL__N__3fed951a_4_k_cu_8d0bfa29_371096ignoreE:
	.zero		1
	.type		_ZN40_INTERNAL_3fed951a_4_k_cu_8d0bfa29_371094cute7productE,@object
	.size		_ZN40_INTERNAL_3fed951a_4_k_cu_8d0bfa29_371094cute7productE,(_ZN40_INTERNAL_3fed951a_4_k_cu_8d0bfa29_371094cuda3std3__45__cpo3endE - _ZN40_INTERNAL_3fed951a_4_k_cu_8d0bfa29_371094cute7productE)
_ZN40_INTERNAL_3fed951a_4_k_cu_8d0bfa29_371094cute7productE:
	.zero		1
	.type		_ZN40_INTERNAL_3fed951a_4_k_cu_8d0bfa29_371094cuda3std3__45__cpo3endE,@object
	.size		_ZN40_INTERNAL_3fed951a_4_k_cu_8d0bfa29_371094cuda3std3__45__cpo3endE,(_ZN40_INTERNAL_3fed951a_4_k_cu_8d0bfa29_371094cuda3std3__419piecewise_constructE - _ZN40_INTERNAL_3fed951a_4_k_cu_8d0bfa29_371094cuda3std3__45__cpo3endE)
_ZN40_INTERNAL_3fed951a_4_k_cu_8d0bfa29_371094cuda3std3__45__cpo3endE:
	.zero		1
	.type		_ZN40_INTERNAL_3fed951a_4_k_cu_8d0bfa29_371094cuda3std3__419piecewise_constructE,@object
	.size		_ZN40_INTERNAL_3fed951a_4_k_cu_8d0bfa29_371094cuda3std3__419piecewise_constructE,(_ZN40_INTERNAL_3fed951a_4_k_cu_8d0bfa29_371094cuda3std3__45__cpo4cendE - _ZN40_INTERNAL_3fed951a_4_k_cu_8d0bfa29_371094cuda3std3__419piecewise_constructE)
_ZN40_INTERNAL_3fed951a_4_k_cu_8d0bfa29_371094cuda3std3__419piecewise_constructE:
	.zero		1
	.type		_ZN40_INTERNAL_3fed951a_4_k_cu_8d0bfa29_371094cuda3std3__45__cpo4cendE,@object
	.size		_ZN40_INTERNAL_3fed951a_4_k_cu_8d0bfa29_371094cuda3std3__45__cpo4cendE,(_ZN40_INTERNAL_3fed951a_4_k_cu_8d0bfa29_371094cuda3std6ranges3__45__cpo4swapE - _ZN40_INTERNAL_3fed951a_4_k_cu_8d0bfa29_371094cuda3std3__45__cpo4cendE)
_ZN40_INTERNAL_3fed951a_4_k_cu_8d0bfa29_371094cuda3std3__45__cpo4cendE:
	.zero		1
	.type		_ZN40_INTERNAL_3fed951a_4_k_cu_8d0bfa29_371094cuda3std6ranges3__45__cpo4swapE,@object
	.size		_ZN40_INTERNAL_3fed951a_4_k_cu_8d0bfa29_371094cuda3std6ranges3__45__cpo4swapE,(.L_8 - _ZN40_INTERNAL_3fed951a_4_k_cu_8d0bfa29_371094cuda3std6ranges3__45__cpo4swapE)
_ZN40_INTERNAL_3fed951a_4_k_cu_8d0bfa29_371094cuda3std6ranges3__45__cpo4swapE:
	.zero		1
.L_8:


//--------------------- .nv.constant0._ZN7cutlass13device_kernelINS_4gemm6kernel13GemmUniversalIN4cute5tupleIJiiiiEEENS1_10collective13CollectiveMmaINS1_34MainloopSm90TmaGmmaWarpSpecializedILi5ENS5_IJNS4_1CILi1EEENSA_ILi2EEESB_EEENS1_35KernelTmaWarpSpecializedCooperativeEEENS5_IJNSA_ILi128EEESG_NSA_ILi64EEEEEENS_6half_tENS5_IJSB_llEEESJ_NS5_IJlSB_lEEENS4_8TiledMMAINS4_8MMA_AtomIJNS4_4SM904GMMA26MMA_64x128x16_F32F16F16_SSILNSP_5MajorE1ELSR_0ELNSP_7ScaleInE1ELSS_1EEEEEENS4_6LayoutINS5_IJSC_SB_SB_EEENS5_IJSB_NSA_ILi0EEESX_EEEEENS5_IJNS4_10UnderscoreES10_S10_EEEEENS4_23SM90_TMA_LOAD_MULTICASTENS4_14ComposedLayoutINS4_7SwizzleILi3ELi4ELi3EEENS4_18smem_ptr_flag_bitsILi16EEENSV_INS5_IJSH_NSA_ILi8EEEEEENS5_IJSB_SH_EEEEEEEvNS4_8identityENS4_13SM90_TMA_LOADENS14_IS16_S18_NSV_INS5_IJS19_SH_EEENS5_IJSH_SB_EEEEEEEvS1E_EENS_8epilogue10collective6detail29Sm90TmaWarpSpecializedAdapterINS1M_15DefaultEpilogueISJ_SL_SL_NS1L_6thread17LinearCombinationISJ_Li1EffLNS1Q_9ScaleType4KindE0ELNS_15FloatRoundStyleE2ESJ_EENS1_15EpilogueDefaultEEEEEvvEEEEvNT_6ParamsE --------------------------
	.section	.nv.constant0._ZN7cutlass13device_kernelINS_4gemm6kernel13GemmUniversalIN4cute5tupleIJiiiiEEENS1_10collective13CollectiveMmaINS1_34MainloopSm90TmaGmmaWarpSpecializedILi5ENS5_IJNS4_1CILi1EEENSA_ILi2EEESB_EEENS1_35KernelTmaWarpSpecializedCooperativeEEENS5_IJNSA_ILi128EEESG_NSA_ILi64EEEEEENS_6half_tENS5_IJSB_llEEESJ_NS5_IJlSB_lEEENS4_8TiledMMAINS4_8MMA_AtomIJNS4_4SM904GMMA26MMA_64x128x16_F32F16F16_SSILNSP_5MajorE1ELSR_0ELNSP_7ScaleInE1ELSS_1EEEEEENS4_6LayoutINS5_IJSC_SB_SB_EEENS5_IJSB_NSA_ILi0EEESX_EEEEENS5_IJNS4_10UnderscoreES10_S10_EEEEENS4_23SM90_TMA_LOAD_MULTICASTENS4_14ComposedLayoutINS4_7SwizzleILi3ELi4ELi3EEENS4_18smem_ptr_flag_bitsILi16EEENSV_INS5_IJSH_NSA_ILi8EEEEEENS5_IJSB_SH_EEEEEEEvNS4_8identityENS4_13SM90_TMA_LOADENS14_IS16_S18_NSV_INS5_IJS19_SH_EEENS5_IJSH_SB_EEEEEEEvS1E_EENS_8epilogue10collective6detail29Sm90TmaWarpSpecializedAdapterINS1M_15DefaultEpilogueISJ_SL_SL_NS1L_6thread17LinearCombinationISJ_Li1EffLNS1Q_9ScaleType4KindE0ELNS_15FloatRoundStyleE2ESJ_EENS1_15EpilogueDefaultEEEEEvvEEEEvNT_6ParamsE,"a",@progbits
	.sectionflags	@""
	.align	4
.nv.constant0._ZN7cutlass13device_kernelINS_4gemm6kernel13GemmUniversalIN4cute5tupleIJiiiiEEENS1_10collective13CollectiveMmaINS1_34MainloopSm90TmaGmmaWarpSpecializedILi5ENS5_IJNS4_1CILi1EEENSA_ILi2EEESB_EEENS1_35KernelTmaWarpSpecializedCooperativeEEENS5_IJNSA_ILi128EEESG_NSA_ILi64EEEEEENS_6half_tENS5_IJSB_llEEESJ_NS5_IJlSB_lEEENS4_8TiledMMAINS4_8MMA_AtomIJNS4_4SM904GMMA26MMA_64x128x16_F32F16F16_SSILNSP_5MajorE1ELSR_0ELNSP_7ScaleInE1ELSS_1EEEEEENS4_6LayoutINS5_IJSC_SB_SB_EEENS5_IJSB_NSA_ILi0EEESX_EEEEENS5_IJNS4_10UnderscoreES10_S10_EEEEENS4_23SM90_TMA_LOAD_MULTICASTENS4_14ComposedLayoutINS4_7SwizzleILi3ELi4ELi3EEENS4_18smem_ptr_flag_bitsILi16EEENSV_INS5_IJSH_NSA_ILi8EEEEEENS5_IJSB_SH_EEEEEEEvNS4_8identityENS4_13SM90_TMA_LOADENS14_IS16_S18_NSV_INS5_IJS19_SH_EEENS5_IJSH_SB_EEEEEEEvS1E_EENS_8epilogue10collective6detail29Sm90TmaWarpSpecializedAdapterINS1M_15DefaultEpilogueISJ_SL_SL_NS1L_6thread17LinearCombinationISJ_Li1EffLNS1Q_9ScaleType4KindE0ELNS_15FloatRoundStyleE2ESJ_EENS1_15EpilogueDefaultEEEEEvvEEEEvNT_6ParamsE:
	.zero		1664


//--------------------- SYMBOLS --------------------------

	.type		.nv.reservedSmem.offset0,@object
	.size		.nv.reservedSmem.offset0,0x4
	.type		__assertfail,@function
